def gluon_wgmma(
    a_ptr,
    b_ptr,
    c_ptr,
    M,
    N,
    K,
    stride_am,
    stride_bk,
    stride_cm,
    BLOCK_M: gl.constexpr,
    BLOCK_N: gl.constexpr,
    BLOCK_K: gl.constexpr,
    DTYPE: gl.constexpr,
    A_LAYOUT: gl.constexpr,
    B_LAYOUT: gl.constexpr,
    C_LAYOUT: gl.constexpr,
    B_SHAPE: gl.constexpr,
    TRANS_B: gl.constexpr,
    NUM_BUFFERS: gl.constexpr,
    NUM_WARPS: gl.constexpr,
):
    a_desc = tma.make_tensor_descriptor(
        a_ptr, [M, K], [stride_am, 1], [BLOCK_M, BLOCK_K], A_LAYOUT
    )
    b_desc = tma.make_tensor_descriptor(
        b_ptr,
        [N, K] if TRANS_B else [K, N],
        [stride_bk, 1],
        B_SHAPE,
        B_LAYOUT,
    )
    c_desc = tma.make_tensor_descriptor(
        c_ptr, [M, N], [stride_cm, 1], [BLOCK_M, BLOCK_N], C_LAYOUT
    )

    a_bufs = gl.allocate_shared_memory(
        DTYPE, [NUM_BUFFERS, BLOCK_M, BLOCK_K], A_LAYOUT
    )
    b_bufs = gl.allocate_shared_memory(DTYPE, [NUM_BUFFERS] + B_SHAPE, B_LAYOUT)

    pid_m = gl.program_id(0)
    pid_n = gl.program_id(1)
    off_m = pid_m * BLOCK_M
    off_n = pid_n * BLOCK_N

    mma_layout: gl.constexpr = pick_wgmma_layout(DTYPE, BLOCK_M, BLOCK_N, NUM_WARPS)
    acc = warpgroup_mma_init(
        gl.zeros((BLOCK_M, BLOCK_N), dtype=gl.float32, layout=mma_layout)
    )

    bars = gl.allocate_shared_memory(
        gl.int64, [NUM_BUFFERS, 1], mbarrier.MBarrierLayout()
    )
    for i in gl.static_range(NUM_BUFFERS):
        mbarrier.init(bars.index(i), count=1)
    idx = 0
    phase = 0

    for k in range(0, K, BLOCK_K):
        a = a_bufs.index(idx)
        b = b_bufs.index(idx)
        bar = bars.index(idx)
        mbarrier.expect(bar, a_desc.block_type.nbytes + b_desc.block_type.nbytes)
        tma.async_copy_global_to_shared(a_desc, [off_m, k], bar, a)
        tma.async_copy_global_to_shared(
            b_desc, [off_n, k] if TRANS_B else [k, off_n], bar, b
        )
        mbarrier.wait(bar, phase=phase)

        if TRANS_B:
            b = b.permute((1, 0))
        acc = warpgroup_mma_wait(num_outstanding=0, deps=(acc,))
        acc = warpgroup_mma(a, b, acc, is_async=True)

        idx += 1
        if idx == NUM_BUFFERS:
            idx = 0
            phase ^= 1

    acc = warpgroup_mma_wait(num_outstanding=0, deps=(acc,))
    for i in gl.static_range(NUM_BUFFERS):
        mbarrier.invalidate(bars.index(i))

    c_smem = gl.allocate_shared_memory(DTYPE, [BLOCK_M, BLOCK_N], C_LAYOUT)
    c_smem.store(acc.to(DTYPE))
    fence_async_shared()
    tma.async_copy_shared_to_global(c_desc, [off_m, off_n], c_smem)
    tma.store_wait(pendings=0)

# config = {"BLOCK_K": 128, "BLOCK_M": 128, "BLOCK_N": 256, "arch": "sm_90", "dtype": "fp16", "num_buffers": 4, "num_warps": 8, "trans_b": 1}
# arch = sm_90


// ===== COMPILED SASS (sm_90a) =====

	.target	sm_90a

	.elftype	@"ET_EXEC"


//--------------------- .note.nv.tkinfo           --------------------------
	.section	.note.nv.tkinfo,"",@"SHT_NOTE"
	.sectionflags	@"SHF_NOTE_NV_TKINFO"
	.tkinfo
        /*0018*/ 	.word	0x00000002
        /*0030*/ 	.string	""
        /*0030*/ 	.string	"ptxas"
        /*0030*/ 	.string	"Cuda compilation tools, release 13.0, V13.0.88"
        /*0030*/ 	.string	"Build cuda_13.0.r13.0/compiler.36424714_0"
        /*0030*/ 	.string	"-v  -suppress-debug-info  -lineinfo  -arch sm_90a "



//--------------------- .note.nv.cuinfo           --------------------------
	.section	.note.nv.cuinfo,"",@"SHT_NOTE"
	.sectionflags	@"SHF_NOTE_NV_CUINFO"
        /*0018*/ 	.short	0x0002
        /*001a*/ 	.short	0x005a
        /*001c*/ 	.short	0x0082
	.zero		2


//--------------------- .nv.info                  --------------------------
	.section	.nv.info,"",@"SHT_CUDA_INFO"
	.align	4


	//----- nvinfo : EIATTR_REGCOUNT
	.align		4
        /*0000*/ 	.byte	0x04, 0x2f
        /*0002*/ 	.short	(.L_1 - .L_0)
	.align		4
.L_0:
        /*0004*/ 	.word	index@(gluon_wgmma)
        /*0008*/ 	.word	0x0000009a


	//----- nvinfo : EIATTR_FRAME_SIZE
	.align		4
.L_1:
        /*000c*/ 	.byte	0x04, 0x11
        /*000e*/ 	.short	(.L_3 - .L_2)
	.align		4
.L_2:
        /*0010*/ 	.word	index@(gluon_wgmma)
        /*0014*/ 	.word	0x00000000


	//----- nvinfo : EIATTR_MIN_STACK_SIZE
	.align		4
.L_3:
        /*0018*/ 	.byte	0x04, 0x12
        /*001a*/ 	.short	(.L_5 - .L_4)
	.align		4
.L_4:
        /*001c*/ 	.word	index@(gluon_wgmma)
        /*0020*/ 	.word	0x00000000
.L_5:


//--------------------- .nv.compat                --------------------------
	.section	.nv.compat,"",@"SHT_CUDA_COMPAT_INFO"
	.align	4
        /*0000*/ 	.byte	0x02, 0x09, 0x01, 0x00, 0x02, 0x02, 0x04, 0x00, 0x02, 0x05, 0x05, 0x00, 0x03, 0x07, 0x01, 0x01
        /*0010*/ 	.byte	0x02, 0x03, 0x03, 0x00, 0x02, 0x06, 0x01, 0x00, 0x04, 0x0b, 0x08, 0x00, 0x00, 0x00, 0x00, 0x00
        /*0020*/ 	.byte	0x00, 0x00, 0x00, 0x00


//--------------------- .nv.info.gluon_wgmma      --------------------------
	.section	.nv.info.gluon_wgmma,"",@"SHT_CUDA_INFO"
	.sectionflags	@""
	.align	4


	//----- nvinfo : EIATTR_CUDA_API_VERSION
	.align		4
        /*0000*/ 	.byte	0x04, 0x37
        /*0002*/ 	.short	(.L_7 - .L_6)
.L_6:
        /*0004*/ 	.word	0x00000082


	//----- nvinfo : EIATTR_KPARAM_INFO
	.align		4
.L_7:
        /*0008*/ 	.byte	0x04, 0x17
        /*000a*/ 	.short	(.L_9 - .L_8)
.L_8:
        /*000c*/ 	.word	0x00000000
        /*0010*/ 	.short	0x000a
        /*0012*/ 	.short	0x0048
        /*0014*/ 	.byte	0x00, 0xf4, 0x21, 0x00


	//----- nvinfo : EIATTR_KPARAM_INFO
	.align		4
.L_9:
        /*0018*/ 	.byte	0x04, 0x17
        /*001a*/ 	.short	(.L_11 - .L_10)
.L_10:
        /*001c*/ 	.word	0x00000000
        /*0020*/ 	.short	0x0009
        /*0022*/ 	.short	0x0040
        /*0024*/ 	.byte	0x00, 0xf4, 0x21, 0x00


	//----- nvinfo : EIATTR_KPARAM_INFO
	.align		4
.L_11:
        /*0028*/ 	.byte	0x04, 0x17
        /*002a*/ 	.short	(.L_13 - .L_12)
.L_12:
        /*002c*/ 	.word	0x00000000
        /*0030*/ 	.short	0x0008
        /*0032*/ 	.short	0x0038
        /*0034*/ 	.byte	0x00, 0xf0, 0x21, 0x00


	//----- nvinfo : EIATTR_KPARAM_INFO
	.align		4
.L_13:
        /*0038*/ 	.byte	0x04, 0x17
        /*003a*/ 	.short	(.L_15 - .L_14)
.L_14:
        /*003c*/ 	.word	0x00000000
        /*0040*/ 	.short	0x0007
        /*0042*/ 	.short	0x0030
        /*0044*/ 	.byte	0x00, 0xf0, 0x21, 0x00


	//----- nvinfo : EIATTR_KPARAM_INFO
	.align		4
.L_15:
        /*0048*/ 	.byte	0x04, 0x17
        /*004a*/ 	.short	(.L_17 - .L_16)
.L_16:
        /*004c*/ 	.word	0x00000000
        /*0050*/ 	.short	0x0006
        /*0052*/ 	.short	0x0028
        /*0054*/ 	.byte	0x00, 0xf0, 0x21, 0x00


	//----- nvinfo : EIATTR_KPARAM_INFO
	.align		4
.L_17:
        /*0058*/ 	.byte	0x04, 0x17
        /*005a*/ 	.short	(.L_19 - .L_18)
.L_18:
        /*005c*/ 	.word	0x00000000
        /*0060*/ 	.short	0x0005
        /*0062*/ 	.short	0x0020
        /*0064*/ 	.byte	0x00, 0xf0, 0x11, 0x00


	//----- nvinfo : EIATTR_KPARAM_INFO
	.align		4
.L_19:
        /*0068*/ 	.byte	0x04, 0x17
        /*006a*/ 	.short	(.L_21 - .L_20)
.L_20:
        /*006c*/ 	.word	0x00000000
        /*0070*/ 	.short	0x0004
        /*0072*/ 	.short	0x001c
        /*0074*/ 	.byte	0x00, 0xf0, 0x11, 0x00


	//----- nvinfo : EIATTR_KPARAM_INFO
	.align		4
.L_21:
        /*0078*/ 	.byte	0x04, 0x17
        /*007a*/ 	.short	(.L_23 - .L_22)
.L_22:
        /*007c*/ 	.word	0x00000000
        /*0080*/ 	.short	0x0003
        /*0082*/ 	.short	0x0018
        /*0084*/ 	.byte	0x00, 0xf0, 0x11, 0x00


	//----- nvinfo : EIATTR_KPARAM_INFO
	.align		4
.L_23:
        /*0088*/ 	.byte	0x04, 0x17
        /*008a*/ 	.short	(.L_25 - .L_24)
.L_24:
        /*008c*/ 	.word	0x00000000
        /*0090*/ 	.short	0x0002
        /*0092*/ 	.short	0x0010
        /*0094*/ 	.byte	0x00, 0xf4, 0x21, 0x00


	//----- nvinfo : EIATTR_KPARAM_INFO
	.align		4
.L_25:
        /*0098*/ 	.byte	0x04, 0x17
        /*009a*/ 	.short	(.L_27 - .L_26)
.L_26:
        /*009c*/ 	.word	0x00000000
        /*00a0*/ 	.short	0x0001
        /*00a2*/ 	.short	0x0008
        /*00a4*/ 	.byte	0x00, 0xf4, 0x21, 0x00


	//----- nvinfo : EIATTR_KPARAM_INFO
	.align		4
.L_27:
        /*00a8*/ 	.byte	0x04, 0x17
        /*00aa*/ 	.short	(.L_29 - .L_28)
.L_28:
        /*00ac*/ 	.word	0x00000000
        /*00b0*/ 	.short	0x0000
        /*00b2*/ 	.short	0x0000
        /*00b4*/ 	.byte	0x00, 0xf4, 0x21, 0x00


	//----- nvinfo : EIATTR_SPARSE_MMA_MASK
	.align		4
.L_29:
        /*00b8*/ 	.byte	0x03, 0x50
        /*00ba*/ 	.short	0x0000


	//----- nvinfo : EIATTR_MAXREG_COUNT
	.align		4
        /*00bc*/ 	.byte	0x03, 0x1b
        /*00be*/ 	.short	0x00ff


	//----- nvinfo : EIATTR_NUM_BARRIERS
	.align		4
        /*00c0*/ 	.byte	0x02, 0x4c
        /*00c2*/ 	.byte	0x01
	.zero		1


	//----- nvinfo : EIATTR_MERCURY_ISA_VERSION
	.align		4
        /*00c4*/ 	.byte	0x03, 0x5f
        /*00c6*/ 	.short	0x0101


	//----- nvinfo : EIATTR_INT_WARP_WIDE_INSTR_OFFSETS
	.align		4
        /*00c8*/ 	.byte	0x04, 0x31
        /*00ca*/ 	.short	(.L_31 - .L_30)


	//   ....[0]....
.L_30:
        /*00cc*/ 	.word	0x00001320


	//   ....[1]....
        /*00d0*/ 	.word	0x00001340


	//   ....[2]....
        /*00d4*/ 	.word	0x00001350


	//   ....[3]....
        /*00d8*/ 	.word	0x00001360


	//   ....[4]....
        /*00dc*/ 	.word	0x00001470


	//   ....[5]....
        /*00e0*/ 	.word	0x00001db0


	//   ....[6]....
        /*00e4*/ 	.word	0x00001dc0


	//   ....[7]....
        /*00e8*/ 	.word	0x00001e90


	//   ....[8]....
        /*00ec*/ 	.word	0x00001ea0


	//   ....[9]....
        /*00f0*/ 	.word	0x00002920


	//   ....[10]....
        /*00f4*/ 	.word	0x00002930


	//----- nvinfo : EIATTR_COOP_GROUP_MASK_REGIDS
	.align		4
.L_31:
        /*00f8*/ 	.byte	0x04, 0x29
        /*00fa*/ 	.short	(.L_33 - .L_32)


	//   ....[0]....
.L_32:
        /*00fc*/ 	.word	0xffffffff


	//   ....[1]....
        /*0100*/ 	.word	0xffffffff


	//   ....[2]....
        /*0104*/ 	.word	0xffffffff


	//----- nvinfo : EIATTR_COOP_GROUP_INSTR_OFFSETS
	.align		4
.L_33:
        /*0108*/ 	.byte	0x04, 0x28
        /*010a*/ 	.short	(.L_35 - .L_34)


	//   ....[0]....
.L_34:
        /*010c*/ 	.word	0x00000150


	//   ....[1]....
        /*0110*/ 	.word	0x00000700


	//   ....[2]....
        /*0114*/ 	.word	0x00000cf0


	//----- nvinfo : EIATTR_MBARRIER_INSTR_OFFSETS
	.align		4
.L_35:
        /*0118*/ 	.byte	0x04, 0x39
        /*011a*/ 	.short	(.L_37 - .L_36)


	//   ....[0]....
.L_36:
        /*011c*/ 	.word	0x000014d0
        /*0120*/ 	.word	0x000000ff
        /*0124*/ 	.word	0x00060000
        /*0128*/ 	.short	0x0100
        /*012a*/ 	.byte	0x14
	.zero		1


	//   ....[1]....
        /*012c*/ 	.word	0x00001660
        /*0130*/ 	.word	0x000000ff
        /*0134*/ 	.word	0x00060008
        /*0138*/ 	.short	0x0100
        /*013a*/ 	.byte	0x14
	.zero		1


	//   ....[2]....
        /*013c*/ 	.word	0x000017f0
        /*0140*/ 	.word	0x000000ff
        /*0144*/ 	.word	0x00060010
        /*0148*/ 	.short	0x0100
        /*014a*/ 	.byte	0x14
	.zero		1


	//   ....[3]....
        /*014c*/ 	.word	0x00001890
        /*0150*/ 	.word	0x000000ff
        /*0154*/ 	.word	0x00060018
        /*0158*/ 	.short	0x0100
        /*015a*/ 	.byte	0x14
	.zero		1


	//   ....[4]....
        /*015c*/ 	.word	0x00001f80
        /*0160*/ 	.word	0x000000ff
        /*0164*/ 	.word	0x00060000
        /*0168*/ 	.short	0x010a
        /*016a*/ 	.byte	0x1e
	.zero		1


	//   ....[5]....
        /*016c*/ 	.word	0x000023a0
        /*0170*/ 	.word	0x000000ff
        /*0174*/ 	.word	0x00060000
        /*0178*/ 	.short	0x0108
        /*017a*/ 	.byte	0x14
	.zero		1


	//   ....[6]....
        /*017c*/ 	.word	0x000024a0
        /*0180*/ 	.word	0x000000ff
        /*0184*/ 	.word	0x00060008
        /*0188*/ 	.short	0x0108
        /*018a*/ 	.byte	0x14
	.zero		1


	//   ....[7]....
        /*018c*/ 	.word	0x00002590
        /*0190*/ 	.word	0x000000ff
        /*0194*/ 	.word	0x00060010
        /*0198*/ 	.short	0x0108
        /*019a*/ 	.byte	0x14
	.zero		1


	//   ....[8]....
        /*019c*/ 	.word	0x00002680
        /*01a0*/ 	.word	0x000000ff
        /*01a4*/ 	.word	0x00060018
        /*01a8*/ 	.short	0x0108
        /*01aa*/ 	.byte	0x14
	.zero		1


	//   ....[9]....
        /*01ac*/ 	.word	0x000029e0
        /*01b0*/ 	.word	0x000000ff
        /*01b4*/ 	.word	0x00060000
        /*01b8*/ 	.short	0x010a
        /*01ba*/ 	.byte	0x1e
	.zero		1


	//----- nvinfo : EIATTR_NUM_MBARRIERS
	.align		4
.L_37:
        /*01bc*/ 	.byte	0x03, 0x38
        /*01be*/ 	.short	0x0004


	//----- nvinfo : EIATTR_EXIT_INSTR_OFFSETS
	.align		4
        /*01c0*/ 	.byte	0x04, 0x1c
        /*01c2*/ 	.short	(.L_39 - .L_38)


	//   ....[0]....
.L_38:
        /*01c4*/ 	.word	0x000029d0


	//----- nvinfo : EIATTR_REQNTID
	.align		4
.L_39:
        /*01c8*/ 	.byte	0x04, 0x10
        /*01ca*/ 	.short	(.L_41 - .L_40)
.L_40:
        /*01cc*/ 	.word	0x00000100
        /*01d0*/ 	.word	0x00000001
        /*01d4*/ 	.word	0x00000001


	//----- nvinfo : EIATTR_CRS_STACK_SIZE
	.align		4
.L_41:
        /*01d8*/ 	.byte	0x04, 0x1e
        /*01da*/ 	.short	(.L_43 - .L_42)
.L_42:
        /*01dc*/ 	.word	0x00000000


	//----- nvinfo : EIATTR_CBANK_PARAM_SIZE
	.align		4
.L_43:
        /*01e0*/ 	.byte	0x03, 0x19
        /*01e2*/ 	.short	0x0050


	//----- nvinfo : EIATTR_PARAM_CBANK
	.align		4
        /*01e4*/ 	.byte	0x04, 0x0a
        /*01e6*/ 	.short	(.L_45 - .L_44)
	.align		4
.L_44:
        /*01e8*/ 	.word	index@(.nv.constant0.gluon_wgmma)
        /*01ec*/ 	.short	0x0210
        /*01ee*/ 	.short	0x0050


	//----- nvinfo : EIATTR_SW_WAR
	.align		4
.L_45:
        /*01f0*/ 	.byte	0x04, 0x36
        /*01f2*/ 	.short	(.L_47 - .L_46)
.L_46:
        /*01f4*/ 	.word	0x00000008
.L_47:


//--------------------- .nv.callgraph             --------------------------
	.section	.nv.callgraph,"",@"SHT_CUDA_CALLGRAPH"
	.align	4
	.sectionentsize	8
	.align		4
        /*0000*/ 	.word	0x00000000
	.align		4
        /*0004*/ 	.word	0xffffffff
	.align		4
        /*0008*/ 	.word	0x00000000
	.align		4
        /*000c*/ 	.word	0xfffffffe
	.align		4
        /*0010*/ 	.word	0x00000000
	.align		4
        /*0014*/ 	.word	0xfffffffd
	.align		4
        /*0018*/ 	.word	0x00000000
	.align		4
        /*001c*/ 	.word	0xfffffffc


//--------------------- .text.gluon_wgmma         --------------------------
	.section	.text.gluon_wgmma,"ax",@progbits
	.align	128
        .global         gluon_wgmma
        .type           gluon_wgmma,@function
        .size           gluon_wgmma,(.L_x_52 - gluon_wgmma)
        .other          gluon_wgmma,@"STO_CUDA_ENTRY STV_DEFAULT"
gluon_wgmma:
.text.gluon_wgmma:
[----:B------:R-:W-:Y:S01]  /*0000*/  LDC R1, c[0x0][0x28] ;  /* 0x00000a00ff017b82 */ /* 0x000fe20000000800 */
[----:B------:R-:W1:Y:S07]  /*0010*/  S2R R0, SR_TID.X ;  /* 0x0000000000007919 */ /* 0x000e6e0000002100 */
[----:B------:R-:W2:Y:S01]  /*0020*/  S2UR UR4, SR_CgaCtaId ;  /* 0x00000000000479c3 */ /* 0x000ea20000008800 */
[----:B------:R-:W-:Y:S01]  /*0030*/  UMOV UR20, 0x400 ;  /* 0x0000040000147882 */ /* 0x000fe20000000000 */
[----:B------:R-:W-:Y:S01]  /*0040*/  ULDC UR6, c[0x0][0xc] ;  /* 0x0000030000067ab9 */ /* 0x000fe20000000800 */
[----:B------:R-:W-:Y:S01]  /*0050*/  ULDC.64 UR26, c[0x0][0x250] ;  /* 0x00009400001a7ab9 */ /* 0x000fe20000000a00 */
[----:B------:R-:W-:Y:S04]  /*0060*/  BSSY B0, `(.L_x_0) ;  /* 0x000001f000007945 */ /* 0x000fe80003800000 */
[----:B------:R-:W3:Y:S08]  /*0070*/  LDC R4, c[0x0][0x228] ;  /* 0x00008a00ff047b82 */ /* 0x000ef00000000800 */
[----:B------:R-:W4:Y:S08]  /*0080*/  LDC R13, c[0x0][0x230] ;  /* 0x00008c00ff0d7b82 */ /* 0x000f300000000800 */
[----:B------:R-:W-:Y:S01]  /*0090*/  S2UR UR32, SR_CTAID.Y ;  /* 0x00000000002079c3 */ /* 0x000fe20000002600 */
[----:B--2---:R-:W-:-:S03]  /*00a0*/  ULEA UR20, UR4, UR20, 0x18 ;  /* 0x0000001404147291 */ /* 0x004fc6000f8ec03f */
[----:B------:R-:W-:Y:S01]  /*00b0*/  ULDC UR4, c[0x0][0x10] ;  /* 0x0000040000047ab9 */ /* 0x000fe20000000800 */
[----:B-1----:R-:W-:-:S03]  /*00c0*/  LOP3.LUT R6, R0, 0xff, RZ, 0xc0, !PT ;  /* 0x000000ff00067812 */ /* 0x002fc600078ec0ff */
[----:B------:R-:W1:Y:S01]  /*00d0*/  S2UR UR5, SR_CTAID.Z ;  /* 0x00000000000579c3 */ /* 0x000e620000002700 */
[----:B---3--:R-:W-:Y:S01]  /*00e0*/  VIADD R4, R4, 0xffffffff ;  /* 0xffffffff04047836 */ /* 0x008fe20000000000 */
[C---:B------:R-:W-:Y:S02]  /*00f0*/  ISETP.GE.U32.AND P0, PT, R6.reuse, 0x20, PT ;  /* 0x000000200600780c */ /* 0x040fe40003f06070 */
[C---:B------:R-:W-:Y:S02]  /*0100*/  ISETP.NE.U32.AND P2, PT, R6.reuse, RZ, PT ;  /* 0x000000ff0600720c */ /* 0x040fe40003f45070 */
[----:B------:R-:W-:Y:S02]  /*0110*/  LEA R12, R6, UR20, 0x2 ;  /* 0x00000014060c7c11 */ /* 0x000fe4000f8e10ff */
[----:B------:R-:W2:Y:S01]  /*0120*/  S2UR UR33, SR_CTAID.X ;  /* 0x00000000002179c3 */ /* 0x000ea20000002500 */
[----:B----4-:R-:W-:-:S06]  /*0130*/  VIADD R9, R13, 0xffffffff ;  /* 0xffffffff0d097836 */ /* 0x010fcc0000000000 */
[----:B------:R3:W-:Y:S01]  /*0140*/  @!P0 STS [R12], RZ ;  /* 0x000000ff0c008388 */ /* 0x0007e20000000800 */
[----:B------:R-:W-:-:S03]  /*0150*/  NOP ;  /* 0x0000000000007918 */ /* 0x000fc60000000000 */
[----:B------:R3:W-:Y:S01]  /*0160*/  @!P2 STS [UR20+0x24], R4 ;  /* 0x00002404ff00a988 */ /* 0x0007e20008000814 */
[----:B-1----:R-:W-:-:S03]  /*0170*/  UIMAD UR4, UR5, UR4, UR32 ;  /* 0x00000004050472a4 */ /* 0x002fc6000f8e0220 */
[----:B------:R3:W-:Y:S01]  /*0180*/  @!P2 STS [UR20+0x20], R9 ;  /* 0x00002009ff00a988 */ /* 0x0007e20008000814 */
[----:B--2---:R-:W-:-:S04]  /*0190*/  UIMAD UR4, UR4, UR6, UR33 ;  /* 0x00000006040472a4 */ /* 0x004fc8000f8e0221 */
[----:B------:R-:W-:-:S03]  /*01a0*/  UIMAD UR5, UR4, 0x180, URZ ;  /* 0x00000180040578a4 */ /* 0x000fc6000f8e023f */
[----:B------:R-:W-:Y:S01]  /*01b0*/  UMOV UR4, URZ ;  /* 0x0000003f00047c82 */ /* 0x000fe20008000000 */
[----:B------:R-:W-:-:S04]  /*01c0*/  UIADD3 UR22, UP0, UR5, UR26, URZ ;  /* 0x0000001a05167290 */ /* 0x000fc8000ff1e03f */
[----:B------:R-:W-:Y:S01]  /*01d0*/  ULEA.HI.X.SX32 UR23, UR5, UR27, 0x1, UP0 ;  /* 0x0000001b05177291 */ /* 0x000fe200080f0e3f */
[----:B---3--:R-:W-:Y:S11]  /*01e0*/  @P2 BRA `(.L_x_1) ;  /* 0x0000000000182947 */ /* 0x008ff60003800000 */
[----:B------:R-:W1:Y:S01]  /*01f0*/  LDS R2, [UR20+0x8] ;  /* 0x00000814ff027984 */ /* 0x000e620008000800 */
[----:B------:R-:W2:Y:S01]  /*0200*/  LDC.64 R10, c[0x0][0x210] ;  /* 0x00008400ff0a7b82 */ /* 0x000ea20000000a00 */
[----:B------:R-:W-:Y:S02]  /*0210*/  IMAD.MOV.U32 R3, RZ, RZ, 0x70 ;  /* 0x00000070ff037424 */ /* 0x000fe400078e00ff */
[----:B--2---:R2:W-:Y:S03]  /*0220*/  STS.64 [UR20], R10 ;  /* 0x0000000aff007988 */ /* 0x0045e60008000a14 */
[----:B-1----:R-:W-:-:S05]  /*0230*/  LOP3.LUT R2, R2, 0x10, R3, 0xd8, !PT ;  /* 0x0000001002027812 */ /* 0x002fca00078ed803 */
[----:B------:R2:W-:Y:S02]  /*0240*/  STS [UR20+0x8], R2 ;  /* 0x00000802ff007988 */ /* 0x0005e40008000814 */
.L_x_1:
[----:B------:R-:W-:Y:S05]  /*0250*/  BSYNC B0 ;  /* 0x0000000000007941 */ /* 0x000fea0003800000 */
.L_x_0:
[----:B------:R-:W-:Y:S04]  /*0260*/  BSSY B0, `(.L_x_2) ;  /* 0x000000a000007945 */ /* 0x000fe80003800000 */
[----:B------:R-:W-:Y:S05]  /*0270*/  @P2 BRA `(.L_x_3) ;  /* 0x0000000000202947 */ /* 0x000fea0003800000 */
[----:B--2---:R-:W1:Y:S01]  /*0280*/  LDS R2, [UR20+0x34] ;  /* 0x00003414ff027984 */ /* 0x004e620008000800 */
[----:B------:R-:W-:Y:S02]  /*0290*/  IMAD.MOV.U32 R3, RZ, RZ, 0x3f000000 ;  /* 0x3f000000ff037424 */ /* 0x000fe400078e00ff */
[----:B------:R-:W-:Y:S01]  /*02a0*/  @!P2 IMAD.MOV.U32 R5, RZ, RZ, 0x7f ;  /* 0x0000007fff05a424 */ /* 0x000fe200078e00ff */
[----:B------:R-:W2:Y:S02]  /*02b0*/  @!P2 LDS R8, [UR20+0x38] ;  /* 0x00003814ff08a984 */ /* 0x000ea40008000800 */
[----:B-1----:R-:W-:Y:S02]  /*02c0*/  LOP3.LUT R2, R2, 0xff000000, R3, 0xb8, !PT ;  /* 0xff00000002027812 */ /* 0x002fe400078eb803 */
[----:B--2---:R-:W-:-:S03]  /*02d0*/  @!P2 LOP3.LUT R3, R8, 0xff, R5, 0xb8, !PT ;  /* 0x000000ff0803a812 */ /* 0x004fc600078eb805 */
[----:B------:R1:W-:Y:S04]  /*02e0*/  STS [UR20+0x34], R2 ;  /* 0x00003402ff007988 */ /* 0x0003e80008000814 */
[----:B------:R1:W-:Y:S02]  /*02f0*/  @!P2 STS [UR20+0x38], R3 ;  /* 0x00003803ff00a988 */ /* 0x0003e40008000814 */
.L_x_3:
[----:B------:R-:W-:Y:S05]  /*0300*/  BSYNC B0 ;  /* 0x0000000000007941 */ /* 0x000fea0003800000 */
.L_x_2:
[----:B------:R-:W-:Y:S04]  /*0310*/  BSSY B0, `(.L_x_4) ;  /* 0x000000e000007945 */ /* 0x000fe80003800000 */
[----:B------:R-:W-:Y:S05]  /*0320*/  @P2 BRA `(.L_x_5) ;  /* 0x0000000000302947 */ /* 0x000fea0003800000 */
[----:B-1----:R-:W1:Y:S01]  /*0330*/  LDS R3, [UR20+0x34] ;  /* 0x00003414ff037984 */ /* 0x002e620008000800 */
[----:B--2---:R-:W2:Y:S03]  /*0340*/  LDC.64 R10, c[0x0][0x238] ;  /* 0x00008e00ff0a7b82 */ /* 0x004ea60000000a00 */
[----:B------:R-:W3:Y:S01]  /*0350*/  LDS R2, [UR20+0x1c] ;  /* 0x00001c14ff027984 */ /* 0x000ee20008000800 */
[C---:B--2---:R-:W-:Y:S01]  /*0360*/  SHF.L.U64.HI R8, R10.reuse, 0x1, R11 ;  /* 0x000000010a087819 */ /* 0x044fe2000001020b */
[----:B------:R-:W-:-:S03]  /*0370*/  IMAD.SHL.U32 R5, R10, 0x2, RZ ;  /* 0x000000020a057824 */ /* 0x000fc600078e00ff */
[--C-:B------:R-:W-:Y:S02]  /*0380*/  SHF.R.U32.HI R7, RZ, 0x4, R8.reuse ;  /* 0x00000004ff077819 */ /* 0x100fe40000011608 */
[----:B------:R-:W-:-:S05]  /*0390*/  SHF.R.U64 R5, R5, 0x4, R8 ;  /* 0x0000000405057819 */ /* 0x000fca0000001208 */
[----:B------:R4:W-:Y:S01]  /*03a0*/  STS [UR20+0xc], R5 ;  /* 0x00000c05ff007988 */ /* 0x0009e20008000814 */
[----:B-1----:R-:W-:Y:S02]  /*03b0*/  LOP3.LUT R3, R3, 0x7, RZ, 0xb8, !PT ;  /* 0x0000000703037812 */ /* 0x002fe400078eb8ff */
[----:B---3--:R-:W-:-:S03]  /*03c0*/  LOP3.LUT R2, R2, 0xf, R7, 0xb8, !PT ;  /* 0x0000000f02027812 */ /* 0x008fc600078eb807 */
[----:B------:R4:W-:Y:S04]  /*03d0*/  STS [UR20+0x34], R3 ;  /* 0x00003403ff007988 */ /* 0x0009e80008000814 */
[----:B------:R4:W-:Y:S02]  /*03e0*/  STS [UR20+0x1c], R2 ;  /* 0x00001c02ff007988 */ /* 0x0009e40008000814 */
.L_x_5:
[----:B------:R-:W-:Y:S05]  /*03f0*/  BSYNC B0 ;  /* 0x0000000000007941 */ /* 0x000fea0003800000 */
.L_x_4:
[----:B------:R-:W-:Y:S04]  /*0400*/  BSSY B1, `(.L_x_6) ;  /* 0x000001a000017945 */ /* 0x000fe80003800000 */
[----:B------:R-:W-:Y:S04]  /*0410*/  BSSY B0, `(.L_x_7) ;  /* 0x0000015000007945 */ /* 0x000fe80003800000 */
[----:B------:R-:W-:Y:S05]  /*0420*/  @P2 BRA `(.L_x_8) ;  /* 0x0000000000202947 */ /* 0x000fea0003800000 */
[----:B-12-4-:R-:W1:Y:S02]  /*0430*/  LDS R2, [UR20+0x34] ;  /* 0x00003414ff027984 */ /* 0x016e640008000800 */
[----:B-1----:R-:W-:-:S05]  /*0440*/  LOP3.LUT R2, R2, 0x38, RZ, 0xb8, !PT ;  /* 0x0000003802027812 */ /* 0x002fca00078eb8ff */
[----:B------:R1:W-:Y:S01]  /*0450*/  STS [UR20+0x34], R2 ;  /* 0x00003402ff007988 */ /* 0x0003e20008000814 */
[----:B------:R-:W-:Y:S05]  /*0460*/  @P2 BRA `(.L_x_9) ;  /* 0x0000000000202947 */ /* 0x000fea0003800000 */
[----:B-1----:R-:W1:Y:S01]  /*0470*/  LDS R2, [UR20+0x8] ;  /* 0x00000814ff027984 */ /* 0x002e620008000800 */
[----:B------:R-:W-:-:S05]  /*0480*/  IMAD.MOV.U32 R3, RZ, RZ, 0x780 ;  /* 0x00000780ff037424 */ /* 0x000fca00078e00ff */
[----:B-1----:R-:W-:-:S05]  /*0490*/  LOP3.LUT R2, R2, 0x300, R3, 0xd8, !PT ;  /* 0x0000030002027812 */ /* 0x002fca00078ed803 */
[----:B------:R3:W-:Y:S02]  /*04a0*/  STS [UR20+0x8], R2 ;  /* 0x00000802ff007988 */ /* 0x0007e40008000814 */
.L_x_8:
[----:B------:R-:W-:Y:S05]  /*04b0*/  @P2 BRA `(.L_x_10) ;  /* 0x0000000000282947 */ /* 0x000fea0003800000 */
[----:B-1234-:R-:W1:Y:S02]  /*04c0*/  LDS R2, [UR20+0x8] ;  /* 0x00000814ff027984 */ /* 0x01ee640008000800 */
[----:B-1----:R-:W-:-:S05]  /*04d0*/  LOP3.LUT R2, R2, 0x1800, RZ, 0xb8, !PT ;  /* 0x0000180002027812 */ /* 0x002fca00078eb8ff */
[----:B------:R2:W-:Y:S02]  /*04e0*/  STS [UR20+0x8], R2 ;  /* 0x00000802ff007988 */ /* 0x0005e40008000814 */
.L_x_9:
[----:B------:R-:W-:Y:S05]  /*04f0*/  @P2 BREAK B0 ;  /* 0x0000000000002942 */ /* 0x000fea0003800000 */
[----:B------:R-:W-:Y:S05]  /*0500*/  @P2 BRA `(.L_x_11) ;  /* 0x0000000000242947 */ /* 0x000fea0003800000 */
[----:B------:R-:W3:Y:S01]  /*0510*/  LDS R3, [UR20+0x8] ;  /* 0x00000814ff037984 */ /* 0x000ee20008000800 */
[----:B-12---:R-:W-:-:S05]  /*0520*/  IMAD.MOV.U32 R2, RZ, RZ, 0x6000 ;  /* 0x00006000ff027424 */ /* 0x006fca00078e00ff */
[----:B---3--:R-:W-:-:S04]  /*0530*/  LOP3.LUT R2, R3, 0x6000, R2, 0xd8, !PT ;  /* 0x0000600003027812 */ /* 0x008fc800078ed802 */
[----:B------:R-:W-:-:S05]  /*0540*/  LOP3.LUT R2, R2, 0x400000, RZ, 0xb8, !PT ;  /* 0x0040000002027812 */ /* 0x000fca00078eb8ff */
[----:B------:R5:W-:Y:S02]  /*0550*/  STS [UR20+0x8], R2 ;  /* 0x00000802ff007988 */ /* 0x000be40008000814 */
.L_x_10:
[----:B------:R-:W-:Y:S05]  /*0560*/  BSYNC B0 ;  /* 0x0000000000007941 */ /* 0x000fea0003800000 */
.L_x_7:
[----:B-12345:R-:W1:Y:S02]  /*0570*/  @!P2 LDS R2, [UR20+0x8] ;  /* 0x00000814ff02a984 */ /* 0x03ee640008000800 */
[----:B-1----:R-:W-:-:S05]  /*0580*/  @!P2 LOP3.LUT R2, R2, 0x8000, RZ, 0xb8, !PT ;  /* 0x000080000202a812 */ /* 0x002fca00078eb8ff */
[----:B------:R3:W-:Y:S02]  /*0590*/  @!P2 STS [UR20+0x8], R2 ;  /* 0x00000802ff00a988 */ /* 0x0007e40008000814 */
.L_x_11:
[----:B------:R-:W-:Y:S05]  /*05a0*/  BSYNC B1 ;  /* 0x0000000000017941 */ /* 0x000fea0003800000 */
.L_x_6:
[----:B------:R-:W-:Y:S05]  /*05b0*/  WARPSYNC.ALL ;  /* 0x0000000000007948 */ /* 0x000fea0003800000 */
[----:B------:R-:W-:Y:S05]  /*05c0*/  @P0 BRA `(.L_x_12) ;  /* 0x0000000000280947 */ /* 0x000fea0003800000 */
[----:B-123--:R-:W1:Y:S01]  /*05d0*/  S2R R2, SR_LANEID ;  /* 0x0000000000027919 */ /* 0x00ee620000000000 */
[----:B------:R-:W-:Y:S05]  /*05e0*/  WARPSYNC.ALL ;  /* 0x0000000000007948 */ /* 0x000fea0003800000 */
[----:B-1----:R-:W-:-:S05]  /*05f0*/  IMAD.SHL.U32 R5, R2, 0x4, RZ ;  /* 0x0000000402057824 */ /* 0x002fca00078e00ff */
[----:B------:R-:W1:Y:S01]  /*0600*/  LDS R7, [R5+UR20] ;  /* 0x0000001405077984 */ /* 0x000e620008000800 */
[----:B------:R-:W-:-:S05]  /*0610*/  IADD3 R2, P1, R5, UR22, RZ ;  /* 0x0000001605027c10 */ /* 0x000fca000ff3e0ff */
[----:B------:R-:W-:-:S05]  /*0620*/  IMAD.X R3, RZ, RZ, UR23, P1 ;  /* 0x00000017ff037e24 */ /* 0x000fca00088e06ff */
[----:B-1----:R4:W5:Y:S01]  /*0630*/  ATOMG.E.EXCH.STRONG.GPU PT, RZ, [R2], R7 ;  /* 0x0000000702ff73a8 */ /* 0x00296200041ee100 */
[----:B------:R-:W-:-:S04]  /*0640*/  DEPBAR {5,4,3,2,1,0} ;  /* 0x0000003f0000791a */ /* 0x000fc80000000000 */
[----:B------:R4:W-:Y:S01]  /*0650*/  UTMACCTL.IV [UR22] ;  /* 0x00000000160079b9 */ /* 0x0009e20008000000 */
[----:B------:R-:W-:Y:S01]  /*0660*/  NOP ;  /* 0x0000000000007918 */ /* 0x000fe20000000000 */
.L_x_12:
[----:B------:R-:W-:Y:S05]  /*0670*/  @P0 BRA `(.L_x_13) ;  /* 0x00000000000c0947 */ /* 0x000fea0003800000 */
[----:B------:R0:W-:Y:S01]  /*0680*/  UTMACMDFLUSH ;  /* 0x00000000000079b7 */ /* 0x0001e20000000000 */
[----:B------:R-:W-:Y:S05]  /*0690*/  @P0 BRA `(.L_x_13) ;  /* 0x0000000000040947 */ /* 0x000fea0003800000 */
[----:B------:R-:W-:-:S04]  /*06a0*/  DEPBAR.LE SB0, 0x0 ;  /* 0x000080000000791a */ /* 0x000fc80000000000 */
.L_x_13:
[----:B------:R-:W-:Y:S05]  /*06b0*/  WARPSYNC.ALL ;  /* 0x0000000000007948 */ /* 0x000fea0003800000 */
[----:B-----5:R-:W-:Y:S06]  /*06c0*/  BAR.SYNC.DEFER_BLOCKING 0x0 ;  /* 0x0000000000007b1d */ /* 0x020fec0000010000 */
[----:B------:R-:W-:Y:S02]  /*06d0*/  BSSY B1, `(.L_x_14) ;  /* 0x000000b000017945 */ /* 0x000fe40003800000 */
[----:B------:R-:W-:Y:S06]  /*06e0*/  BAR.SYNC.DEFER_BLOCKING 0x0 ;  /* 0x0000000000007b1d */ /* 0x000fec0000010000 */
[----:B------:R5:W-:Y:S01]  /*06f0*/  @!P0 STS [R12], RZ ;  /* 0x000000ff0c008388 */ /* 0x000be20000000800 */
[----:B------:R-:W-:Y:S01]  /*0700*/  NOP ;  /* 0x0000000000007918 */ /* 0x000fe20000000000 */
[----:B------:R-:W-:Y:S05]  /*0710*/  @P2 BRA `(.L_x_15) ;  /* 0x0000000000182947 */ /* 0x000fea0003800000 */
[----:B-1234-:R-:W1:Y:S01]  /*0720*/  LDS R2, [UR20+0x8] ;  /* 0x00000814ff027984 */ /* 0x01ee620008000800 */
[----:B------:R-:W2:Y:S01]  /*0730*/  LDC.64 R10, c[0x0][0x218] ;  /* 0x00008600ff0a7b82 */ /* 0x000ea20000000a00 */
[----:B------:R-:W-:Y:S02]  /*0740*/  IMAD.MOV.U32 R3, RZ, RZ, 0x70 ;  /* 0x00000070ff037424 */ /* 0x000fe400078e00ff */
[----:B--2---:R2:W-:Y:S03]  /*0750*/  STS.64 [UR20], R10 ;  /* 0x0000000aff007988 */ /* 0x0045e60008000a14 */
[----:B-1----:R-:W-:-:S05]  /*0760*/  LOP3.LUT R2, R2, 0x10, R3, 0xd8, !PT ;  /* 0x0000001002027812 */ /* 0x002fca00078ed803 */
[----:B------:R2:W-:Y:S02]  /*0770*/  STS [UR20+0x8], R2 ;  /* 0x00000802ff007988 */ /* 0x0005e40008000814 */
.L_x_15:
[----:B----4-:R-:W-:Y:S05]  /*0780*/  BSYNC B1 ;  /* 0x0000000000017941 */ /* 0x010fea0003800000 */
.L_x_14:
[----:B------:R-:W-:Y:S04]  /*0790*/  BSSY B2, `(.L_x_16) ;  /* 0x000000f000027945 */ /* 0x000fe80003800000 */
[----:B------:R-:W-:Y:S04]  /*07a0*/  BSSY B1, `(.L_x_17) ;  /* 0x000000c000017945 */ /* 0x000fe80003800000 */
[----:B------:R-:W-:Y:S05]  /*07b0*/  @P2 BRA `(.L_x_18) ;  /* 0x0000000000282947 */ /* 0x000fea0003800000 */
[----:B-123--:R-:W1:Y:S01]  /*07c0*/  LDS R2, [UR20+0x34] ;  /* 0x00003414ff027984 */ /* 0x00ee620008000800 */
[----:B------:R-:W-:Y:S01]  /*07d0*/  IMAD.MOV.U32 R3, RZ, RZ, 0x3f000000 ;  /* 0x3f000000ff037424 */ /* 0x000fe200078e00ff */
[----:B------:R-:W-:Y:S05]  /*07e0*/  @P2 BREAK B1 ;  /* 0x0000000000012942 */ /* 0x000fea0003800000 */
[----:B-1----:R-:W-:-:S05]  /*07f0*/  LOP3.LUT R2, R2, 0xff000000, R3, 0xb8, !PT ;  /* 0xff00000002027812 */ /* 0x002fca00078eb803 */
[----:B------:R1:W-:Y:S01]  /*0800*/  STS [UR20+0x34], R2 ;  /* 0x00003402ff007988 */ /* 0x0003e20008000814 */
[----:B------:R-:W-:Y:S05]  /*0810*/  @P2 BRA `(.L_x_19) ;  /* 0x0000000000182947 */ /* 0x000fea0003800000 */
[----:B------:R-:W2:Y:S01]  /*0820*/  LDS R3, [UR20+0x38] ;  /* 0x00003814ff037984 */ /* 0x000ea20008000800 */
[----:B-1----:R-:W-:-:S05]  /*0830*/  IMAD.MOV.U32 R2, RZ, RZ, 0xff ;  /* 0x000000ffff027424 */ /* 0x002fca00078e00ff */
[----:B--2---:R-:W-:-:S05]  /*0840*/  LOP3.LUT R2, R3, 0xff, R2, 0xb8, !PT ;  /* 0x000000ff03027812 */ /* 0x004fca00078eb802 */
[----:B------:R4:W-:Y:S02]  /*0850*/  STS [UR20+0x38], R2 ;  /* 0x00003802ff007988 */ /* 0x0009e40008000814 */
.L_x_18:
[----:B------:R-:W-:Y:S05]  /*0860*/  BSYNC B1 ;  /* 0x0000000000017941 */ /* 0x000fea0003800000 */
.L_x_17:
[----:B------:R1:W-:Y:S02]  /*0870*/  @!P2 STS [UR20+0x20], R9 ;  /* 0x00002009ff00a988 */ /* 0x0003e40008000814 */
.L_x_19:
[----:B------:R-:W-:Y:S05]  /*0880*/  BSYNC B2 ;  /* 0x0000000000027941 */ /* 0x000fea0003800000 */
.L_x_16:
[----:B------:R-:W-:Y:S05]  /*0890*/  WARPSYNC.ALL ;  /* 0x0000000000007948 */ /* 0x000fea0003800000 */
[----:B------:R-:W2:Y:S01]  /*08a0*/  LDC R5, c[0x0][0x22c] ;  /* 0x00008b00ff057b82 */ /* 0x000ea20000000800 */
[----:B------:R-:W-:Y:S01]  /*08b0*/  BSSY B2, `(.L_x_20) ;  /* 0x0000010000027945 */ /* 0x000fe20003800000 */
[----:B--2---:R-:W-:-:S05]  /*08c0*/  VIADD R5, R5, 0xffffffff ;  /* 0xffffffff05057836 */ /* 0x004fca0000000000 */
[----:B------:R2:W-:Y:S01]  /*08d0*/  @!P2 STS [UR20+0x24], R5 ;  /* 0x00002405ff00a988 */ /* 0x0005e20008000814 */
[----:B------:R-:W-:Y:S05]  /*08e0*/  @P2 BRA `(.L_x_21) ;  /* 0x0000000000302947 */ /* 0x000fea0003800000 */
[----:B------:R-:W2:Y:S01]  /*08f0*/  LDS R3, [UR20+0x34] ;  /* 0x00003414ff037984 */ /* 0x000ea20008000800 */
[----:B------:R-:W2:Y:S03]  /*0900*/  LDC.64 R10, c[0x0][0x240] ;  /* 0x00009000ff0a7b82 */ /* 0x000ea60000000a00 */
[----:B-1-34-:R-:W1:Y:S01]  /*0910*/  LDS R2, [UR20+0x1c] ;  /* 0x00001c14ff027984 */ /* 0x01ae620008000800 */
[C---:B--2---:R-:W-:Y:S01]  /*0920*/  SHF.L.U64.HI R8, R10.reuse, 0x1, R11 ;  /* 0x000000010a087819 */ /* 0x044fe2000001020b */
[----:B------:R-:W-:-:S03]  /*0930*/  IMAD.SHL.U32 R7, R10, 0x2, RZ ;  /* 0x000000020a077824 */ /* 0x000fc600078e00ff */
[--C-:B------:R-:W-:Y:S02]  /*0940*/  SHF.R.U32.HI R9, RZ, 0x4, R8.reuse ;  /* 0x00000004ff097819 */ /* 0x100fe40000011608 */
[----:B------:R-:W-:-:S05]  /*0950*/  SHF.R.U64 R7, R7, 0x4, R8 ;  /* 0x0000000407077819 */ /* 0x000fca0000001208 */
[----:B------:R2:W-:Y:S01]  /*0960*/  STS [UR20+0xc], R7 ;  /* 0x00000c07ff007988 */ /* 0x0005e20008000814 */
[----:B------:R-:W-:Y:S02]  /*0970*/  LOP3.LUT R3, R3, 0x7, RZ, 0xb8, !PT ;  /* 0x0000000703037812 */ /* 0x000fe400078eb8ff */
[----:B-1----:R-:W-:-:S03]  /*0980*/  LOP3.LUT R2, R2, 0xf, R9, 0xb8, !PT ;  /* 0x0000000f02027812 */ /* 0x002fc600078eb809 */
[----:B------:R2:W-:Y:S04]  /*0990*/  STS [UR20+0x34], R3 ;  /* 0x00003403ff007988 */ /* 0x0005e80008000814 */
[----:B------:R2:W-:Y:S02]  /*09a0*/  STS [UR20+0x1c], R2 ;  /* 0x00001c02ff007988 */ /* 0x0005e40008000814 */
.L_x_21:
[----:B------:R-:W-:Y:S05]  /*09b0*/  BSYNC B2 ;  /* 0x0000000000027941 */ /* 0x000fea0003800000 */
.L_x_20:
[----:B------:R-:W-:Y:S04]  /*09c0*/  BSSY B3, `(.L_x_22) ;  /* 0x000001a000037945 */ /* 0x000fe80003800000 */
[----:B------:R-:W-:Y:S04]  /*09d0*/  BSSY B2, `(.L_x_23) ;  /* 0x0000015000027945 */ /* 0x000fe80003800000 */
[----:B------:R-:W-:Y:S05]  /*09e0*/  @P2 BRA `(.L_x_24) ;  /* 0x0000000000202947 */ /* 0x000fea0003800000 */
[----:B-1234-:R-:W1:Y:S02]  /*09f0*/  LDS R2, [UR20+0x34] ;  /* 0x00003414ff027984 */ /* 0x01ee640008000800 */
[----:B-1----:R-:W-:-:S05]  /*0a00*/  LOP3.LUT R2, R2, 0x38, RZ, 0xb8, !PT ;  /* 0x0000003802027812 */ /* 0x002fca00078eb8ff */
[----:B------:R1:W-:Y:S01]  /*0a10*/  STS [UR20+0x34], R2 ;  /* 0x00003402ff007988 */ /* 0x0003e20008000814 */
[----:B------:R-:W-:Y:S05]  /*0a20*/  @P2 BRA `(.L_x_25) ;  /* 0x0000000000202947 */ /* 0x000fea0003800000 */
[----:B-1----:R-:W1:Y:S01]  /*0a30*/  LDS R2, [UR20+0x8] ;  /* 0x00000814ff027984 */ /* 0x002e620008000800 */
[----:B------:R-:W-:-:S05]  /*0a40*/  IMAD.MOV.U32 R3, RZ, RZ, 0x780 ;  /* 0x00000780ff037424 */ /* 0x000fca00078e00ff */
[----:B-1----:R-:W-:-:S05]  /*0a50*/  LOP3.LUT R2, R2, 0x300, R3, 0xd8, !PT ;  /* 0x0000030002027812 */ /* 0x002fca00078ed803 */
[----:B------:R1:W-:Y:S02]  /*0a60*/  STS [UR20+0x8], R2 ;  /* 0x00000802ff007988 */ /* 0x0003e40008000814 */
.L_x_24:
[----:B------:R-:W-:Y:S05]  /*0a70*/  @P2 BRA `(.L_x_26) ;  /* 0x0000000000282947 */ /* 0x000fea0003800000 */
[----:B-1234-:R-:W1:Y:S02]  /*0a80*/  LDS R2, [UR20+0x8] ;  /* 0x00000814ff027984 */ /* 0x01ee640008000800 */
[----:B-1----:R-:W-:-:S05]  /*0a90*/  LOP3.LUT R2, R2, 0x1800, RZ, 0xb8, !PT ;  /* 0x0000180002027812 */ /* 0x002fca00078eb8ff */
[----:B------:R2:W-:Y:S02]  /*0aa0*/  STS [UR20+0x8], R2 ;  /* 0x00000802ff007988 */ /* 0x0005e40008000814 */
.L_x_25:
[----:B------:R-:W-:Y:S05]  /*0ab0*/  @P2 BREAK B2 ;  /* 0x0000000000022942 */ /* 0x000fea0003800000 */
[----:B------:R-:W-:Y:S05]  /*0ac0*/  @P2 BRA `(.L_x_27) ;  /* 0x0000000000242947 */ /* 0x000fea0003800000 */
[----:B-12---:R-:W1:Y:S01]  /*0ad0*/  LDS R2, [UR20+0x8] ;  /* 0x00000814ff027984 */ /* 0x006e620008000800 */
[----:B------:R-:W-:-:S05]  /*0ae0*/  IMAD.MOV.U32 R3, RZ, RZ, 0x6000 ;  /* 0x00006000ff037424 */ /* 0x000fca00078e00ff */
[----:B-1----:R-:W-:-:S04]  /*0af0*/  LOP3.LUT R2, R2, 0x6000, R3, 0xd8, !PT ;  /* 0x0000600002027812 */ /* 0x002fc800078ed803 */
[----:B------:R-:W-:-:S05]  /*0b00*/  LOP3.LUT R2, R2, 0x400000, RZ, 0xb8, !PT ;  /* 0x0040000002027812 */ /* 0x000fca00078eb8ff */
[----:B------:R1:W-:Y:S02]  /*0b10*/  STS [UR20+0x8], R2 ;  /* 0x00000802ff007988 */ /* 0x0003e40008000814 */
.L_x_26:
[----:B------:R-:W-:Y:S05]  /*0b20*/  BSYNC B2 ;  /* 0x0000000000027941 */ /* 0x000fea0003800000 */
.L_x_23:
[----:B-1234-:R-:W1:Y:S02]  /*0b30*/  @!P2 LDS R2, [UR20+0x8] ;  /* 0x00000814ff02a984 */ /* 0x01ee640008000800 */
[----:B-1----:R-:W-:-:S05]  /*0b40*/  @!P2 LOP3.LUT R2, R2, 0x8000, RZ, 0xb8, !PT ;  /* 0x000080000202a812 */ /* 0x002fca00078eb8ff */
[----:B------:R3:W-:Y:S02]  /*0b50*/  @!P2 STS [UR20+0x8], R2 ;  /* 0x00000802ff00a988 */ /* 0x0007e40008000814 */
.L_x_27:
[----:B------:R-:W-:Y:S05]  /*0b60*/  BSYNC B3 ;  /* 0x0000000000037941 */ /* 0x000fea0003800000 */
.L_x_22:
[----:B------:R-:W-:Y:S05]  /*0b70*/  WARPSYNC.ALL ;  /* 0x0000000000007948 */ /* 0x000fea0003800000 */
[----:B------:R-:W-:-:S04]  /*0b80*/  UIADD3 UR25, UR5, 0x80, URZ ;  /* 0x0000008005197890 */ /* 0x000fc8000fffe03f */
[----:B------:R-:W-:-:S04]  /*0b90*/  UIADD3 UR24, UP0, UR25, UR26, URZ ;  /* 0x0000001a19187290 */ /* 0x000fc8000ff1e03f */
[----:B------:R-:W-:Y:S01]  /*0ba0*/  ULEA.HI.X.SX32 UR25, UR25, UR27, 0x1, UP0 ;  /* 0x0000001b19197291 */ /* 0x000fe200080f0e3f */
[----:B------:R-:W-:Y:S11]  /*0bb0*/  @P0 BRA `(.L_x_28) ;  /* 0x0000000000280947 */ /* 0x000ff60003800000 */
[----:B-123--:R-:W1:Y:S01]  /*0bc0*/  S2R R2, SR_LANEID ;  /* 0x0000000000027919 */ /* 0x00ee620000000000 */
[----:B------:R-:W-:Y:S05]  /*0bd0*/  WARPSYNC.ALL ;  /* 0x0000000000007948 */ /* 0x000fea0003800000 */
[----:B-1----:R-:W-:-:S05]  /*0be0*/  IMAD.SHL.U32 R8, R2, 0x4, RZ ;  /* 0x0000000402087824 */ /* 0x002fca00078e00ff */
[----:B------:R-:W1:Y:S01]  /*0bf0*/  LDS R7, [R8+UR20] ;  /* 0x0000001408077984 */ /* 0x000e620008000800 */
[----:B------:R-:W-:-:S05]  /*0c00*/  IADD3 R2, P1, R8, UR24, RZ ;  /* 0x0000001808027c10 */ /* 0x000fca000ff3e0ff */
[----:B------:R-:W-:-:S05]  /*0c10*/  IMAD.X R3, RZ, RZ, UR25, P1 ;  /* 0x00000019ff037e24 */ /* 0x000fca00088e06ff */
[----:B-1----:R4:W2:Y:S01]  /*0c20*/  ATOMG.E.EXCH.STRONG.GPU PT, RZ, [R2], R7 ;  /* 0x0000000702ff73a8 */ /* 0x0028a200041ee100 */
[----:B------:R-:W-:-:S04]  /*0c30*/  DEPBAR {5,4,3,2,1,0} ;  /* 0x0000003f0000791a */ /* 0x000fc80000000000 */
[----:B------:R4:W-:Y:S01]  /*0c40*/  UTMACCTL.IV [UR24] ;  /* 0x00000000180079b9 */ /* 0x0009e20008000000 */
[----:B------:R-:W-:Y:S01]  /*0c50*/  NOP ;  /* 0x0000000000007918 */ /* 0x000fe20000000000 */
.L_x_28:
[----:B------:R-:W-:Y:S05]  /*0c60*/  @P0 BRA `(.L_x_29) ;  /* 0x00000000000c0947 */ /* 0x000fea0003800000 */
[----:B------:R0:W-:Y:S01]  /*0c70*/  UTMACMDFLUSH ;  /* 0x00000000000079b7 */ /* 0x0001e20000000000 */
[----:B------:R-:W-:Y:S05]  /*0c80*/  @P0 BRA `(.L_x_29) ;  /* 0x0000000000040947 */ /* 0x000fea0003800000 */
[----:B------:R-:W-:-:S04]  /*0c90*/  DEPBAR.LE SB0, 0x0 ;  /* 0x000080000000791a */ /* 0x000fc80000000000 */
.L_x_29:
[----:B------:R-:W-:Y:S05]  /*0ca0*/  WARPSYNC.ALL ;  /* 0x0000000000007948 */ /* 0x000fea0003800000 */
[----:B--2---:R-:W-:Y:S06]  /*0cb0*/  BAR.SYNC.DEFER_BLOCKING 0x0 ;  /* 0x0000000000007b1d */ /* 0x004fec0000010000 */
[----:B------:R-:W-:Y:S02]  /*0cc0*/  BSSY B3, `(.L_x_30) ;  /* 0x000000b000037945 */ /* 0x000fe40003800000 */
[----:B------:R-:W-:Y:S06]  /*0cd0*/  BAR.SYNC.DEFER_BLOCKING 0x0 ;  /* 0x0000000000007b1d */ /* 0x000fec0000010000 */
[----:B------:R2:W-:Y:S01]  /*0ce0*/  @!P0 STS [R12], RZ ;  /* 0x000000ff0c008388 */ /* 0x0005e20000000800 */
[----:B------:R-:W-:Y:S01]  /*0cf0*/  NOP ;  /* 0x0000000000007918 */ /* 0x000fe20000000000 */
[----:B------:R-:W-:Y:S05]  /*0d00*/  @P2 BRA `(.L_x_31) ;  /* 0x0000000000182947 */ /* 0x000fea0003800000 */
[----:B-1-34-:R-:W1:Y:S01]  /*0d10*/  LDS R2, [UR20+0x8] ;  /* 0x00000814ff027984 */ /* 0x01ae620008000800 */
[----:B------:R-:W3:Y:S01]  /*0d20*/  LDC.64 R8, c[0x0][0x220] ;  /* 0x00008800ff087b82 */ /* 0x000ee20000000a00 */
[----:B------:R-:W-:Y:S02]  /*0d30*/  IMAD.MOV.U32 R3, RZ, RZ, 0x70 ;  /* 0x00000070ff037424 */ /* 0x000fe400078e00ff */
[----:B---3--:R3:W-:Y:S03]  /*0d40*/  STS.64 [UR20], R8 ;  /* 0x00000008ff007988 */ /* 0x0087e60008000a14 */
[----:B-1----:R-:W-:-:S05]  /*0d50*/  LOP3.LUT R2, R2, 0x10, R3, 0xd8, !PT ;  /* 0x0000001002027812 */ /* 0x002fca00078ed803 */
[----:B------:R3:W-:Y:S02]  /*0d60*/  STS [UR20+0x8], R2 ;  /* 0x00000802ff007988 */ /* 0x0007e40008000814 */
.L_x_31:
[----:B----4-:R-:W-:Y:S05]  /*0d70*/  BSYNC B3 ;  /* 0x0000000000037941 */ /* 0x010fea0003800000 */
.L_x_30:
[----:B------:R-:W-:Y:S04]  /*0d80*/  BSSY B4, `(.L_x_32) ;  /* 0x0000011000047945 */ /* 0x000fe80003800000 */
[----:B------:R-:W-:Y:S04]  /*0d90*/  BSSY B3, `(.L_x_33) ;  /* 0x000000e000037945 */ /* 0x000fe80003800000 */
[----:B------:R-:W-:Y:S05]  /*0da0*/  @P2 BRA `(.L_x_34) ;  /* 0x0000000000242947 */ /* 0x000fea0003800000 */
[----:B-1-3--:R-:W1:Y:S01]  /*0db0*/  LDS R2, [UR20+0x34] ;  /* 0x00003414ff027984 */ /* 0x00ae620008000800 */
[----:B------:R-:W-:-:S05]  /*0dc0*/  IMAD.MOV.U32 R3, RZ, RZ, 0x3f000000 ;  /* 0x3f000000ff037424 */ /* 0x000fca00078e00ff */
[----:B-1----:R-:W-:-:S05]  /*0dd0*/  LOP3.LUT R2, R2, 0xff000000, R3, 0xb8, !PT ;  /* 0xff00000002027812 */ /* 0x002fca00078eb803 */
[----:B------:R1:W-:Y:S01]  /*0de0*/  STS [UR20+0x34], R2 ;  /* 0x00003402ff007988 */ /* 0x0003e20008000814 */
[----:B------:R-:W-:Y:S05]  /*0df0*/  @P2 BRA `(.L_x_35) ;  /* 0x00000000001c2947 */ /* 0x000fea0003800000 */
[----:B-1----:R-:W1:Y:S01]  /*0e00*/  LDS R2, [UR20+0x38] ;  /* 0x00003814ff027984 */ /* 0x002e620008000800 */
[----:B------:R-:W-:-:S05]  /*0e10*/  IMAD.MOV.U32 R3, RZ, RZ, 0x7f ;  /* 0x0000007fff037424 */ /* 0x000fca00078e00ff */
[----:B-1----:R-:W-:-:S05]  /*0e20*/  LOP3.LUT R2, R2, 0xff, R3, 0xb8, !PT ;  /* 0x000000ff02027812 */ /* 0x002fca00078eb803 */
[----:B------:R4:W-:Y:S02]  /*0e30*/  STS [UR20+0x38], R2 ;  /* 0x00003802ff007988 */ /* 0x0009e40008000814 */
.L_x_34:
[----:B------:R-:W-:Y:S05]  /*0e40*/  @P2 BREAK B3 ;  /* 0x0000000000032942 */ /* 0x000fea0003800000 */
[----:B------:R-:W-:Y:S05]  /*0e50*/  @P2 BRA `(.L_x_36) ;  /* 0x00000000000c2947 */ /* 0x000fea0003800000 */
[----:B------:R1:W-:Y:S02]  /*0e60*/  STS [UR20+0x20], R5 ;  /* 0x00002005ff007988 */ /* 0x0003e40008000814 */
.L_x_35:
[----:B------:R-:W-:Y:S05]  /*0e70*/  BSYNC B3 ;  /* 0x0000000000037941 */ /* 0x000fea0003800000 */
.L_x_33:
[----:B------:R1:W-:Y:S02]  /*0e80*/  @!P2 STS [UR20+0x24], R4 ;  /* 0x00002404ff00a988 */ /* 0x0003e40008000814 */
.L_x_36:
[----:B------:R-:W-:Y:S05]  /*0e90*/  BSYNC B4 ;  /* 0x0000000000047941 */ /* 0x000fea0003800000 */
.L_x_32:
[----:B------:R-:W-:Y:S05]  /*0ea0*/  WARPSYNC.ALL ;  /* 0x0000000000007948 */ /* 0x000fea0003800000 */
[----:B------:R-:W-:Y:S04]  /*0eb0*/  BSSY B4, `(.L_x_37) ;  /* 0x000000e000047945 */ /* 0x000fe80003800000 */
[----:B------:R-:W-:Y:S05]  /*0ec0*/  @P2 BRA `(.L_x_38) ;  /* 0x0000000000302947 */ /* 0x000fea0003800000 */
[----:B------:R-:W5:Y:S01]  /*0ed0*/  LDS R3, [UR20+0x34] ;  /* 0x00003414ff037984 */ /* 0x000f620008000800 */
[----:B-1----:R-:W1:Y:S03]  /*0ee0*/  LDC.64 R4, c[0x0][0x248] ;  /* 0x00009200ff047b82 */ /* 0x002e660000000a00 */
[----:B---34-:R-:W3:Y:S01]  /*0ef0*/  LDS R2, [UR20+0x1c] ;  /* 0x00001c14ff027984 */ /* 0x018ee20008000800 */
[C---:B-1----:R-:W-:Y:S01]  /*0f00*/  SHF.L.U64.HI R5, R4.reuse, 0x1, R5 ;  /* 0x0000000104057819 */ /* 0x042fe20000010205 */
[----:B------:R-:W-:-:S03]  /*0f10*/  IMAD.SHL.U32 R4, R4, 0x2, RZ ;  /* 0x0000000204047824 */ /* 0x000fc600078e00ff */
[--C-:B------:R-:W-:Y:S02]  /*0f20*/  SHF.R.U32.HI R7, RZ, 0x4, R5.reuse ;  /* 0x00000004ff077819 */ /* 0x100fe40000011605 */
[----:B------:R-:W-:-:S05]  /*0f30*/  SHF.R.U64 R4, R4, 0x4, R5 ;  /* 0x0000000404047819 */ /* 0x000fca0000001205 */
[----:B------:R1:W-:Y:S01]  /*0f40*/  STS [UR20+0xc], R4 ;  /* 0x00000c04ff007988 */ /* 0x0003e20008000814 */
[----:B-----5:R-:W-:Y:S02]  /*0f50*/  LOP3.LUT R3, R3, 0x7, RZ, 0xb8, !PT ;  /* 0x0000000703037812 */ /* 0x020fe400078eb8ff */
[----:B---3--:R-:W-:-:S03]  /*0f60*/  LOP3.LUT R2, R2, 0xf, R7, 0xb8, !PT ;  /* 0x0000000f02027812 */ /* 0x008fc600078eb807 */
[----:B------:R1:W-:Y:S04]  /*0f70*/  STS [UR20+0x34], R3 ;  /* 0x00003403ff007988 */ /* 0x0003e80008000814 */
[----:B------:R1:W-:Y:S02]  /*0f80*/  STS [UR20+0x1c], R2 ;  /* 0x00001c02ff007988 */ /* 0x0003e40008000814 */
.L_x_38:
[----:B------:R-:W-:Y:S05]  /*0f90*/  BSYNC B4 ;  /* 0x0000000000047941 */ /* 0x000fea0003800000 */
.L_x_37:
        /* <DEDUP_REMOVED lines=11> */
.L_x_41:
[----:B------:R-:W-:Y:S05]  /*1050*/  @P2 BRA `(.L_x_43) ;  /* 0x0000000000282947 */ /* 0x000fea0003800000 */
[----:B-1-34-:R-:W1:Y:S02]  /*1060*/  LDS R2, [UR20+0x8] ;  /* 0x00000814ff027984 */ /* 0x01ae640008000800 */
[----:B-1----:R-:W-:-:S05]  /*1070*/  LOP3.LUT R2, R2, 0x1800, RZ, 0xb8, !PT ;  /* 0x0000180002027812 */ /* 0x002fca00078eb8ff */
[----:B------:R3:W-:Y:S02]  /*1080*/  STS [UR20+0x8], R2 ;  /* 0x00000802ff007988 */ /* 0x0007e40008000814 */
.L_x_42:
[----:B------:R-:W-:Y:S05]  /*1090*/  @P2 BREAK B5 ;  /* 0x0000000000052942 */ /* 0x000fea0003800000 */
[----:B------:R-:W-:Y:S05]  /*10a0*/  @P2 BRA `(.L_x_44) ;  /* 0x0000000000242947 */ /* 0x000fea0003800000 */
[----:B-1-3--:R-:W1:Y:S01]  /*10b0*/  LDS R2, [UR20+0x8] ;  /* 0x00000814ff027984 */ /* 0x00ae620008000800 */
[----:B------:R-:W-:-:S05]  /*10c0*/  IMAD.MOV.U32 R3, RZ, RZ, 0x6000 ;  /* 0x00006000ff037424 */ /* 0x000fca00078e00ff */
[----:B-1----:R-:W-:-:S04]  /*10d0*/  LOP3.LUT R2, R2, 0x6000, R3, 0xd8, !PT ;  /* 0x0000600002027812 */ /* 0x002fc800078ed803 */
[----:B------:R-:W-:-:S05]  /*10e0*/  LOP3.LUT R2, R2, 0x400000, RZ, 0xb8, !PT ;  /* 0x0040000002027812 */ /* 0x000fca00078eb8ff */
[----:B------:R1:W-:Y:S02]  /*10f0*/  STS [UR20+0x8], R2 ;  /* 0x00000802ff007988 */ /* 0x0003e40008000814 */
.L_x_43:
[----:B------:R-:W-:Y:S05]  /*1100*/  BSYNC B5 ;  /* 0x0000000000057941 */ /* 0x000fea0003800000 */
.L_x_40:
[----:B-1-34-:R-:W1:Y:S02]  /*1110*/  @!P2 LDS R2, [UR20+0x8] ;  /* 0x00000814ff02a984 */ /* 0x01ae640008000800 */
[----:B-1----:R-:W-:-:S05]  /*1120*/  @!P2 LOP3.LUT R2, R2, 0x8000, RZ, 0xb8, !PT ;  /* 0x000080000202a812 */ /* 0x002fca00078eb8ff */
[----:B------:R4:W-:Y:S02]  /*1130*/  @!P2 STS [UR20+0x8], R2 ;  /* 0x00000802ff00a988 */ /* 0x0009e40008000814 */
.L_x_44:
[----:B------:R-:W-:Y:S05]  /*1140*/  BSYNC B4 ;  /* 0x0000000000047941 */ /* 0x000fea0003800000 */
.L_x_39:
[----:B------:R-:W-:Y:S05]  /*1150*/  WARPSYNC.ALL ;  /* 0x0000000000007948 */ /* 0x000fea0003800000 */
[----:B------:R-:W-:Y:S01]  /*1160*/  UIADD3 UR5, UR5, 0x100, URZ ;  /* 0x0000010005057890 */ /* 0x000fe2000fffe03f */
[----:B------:R-:W-:Y:S01]  /*1170*/  ISETP.GE.AND P1, PT, R13, 0x1, PT ;  /* 0x000000010d00780c */ /* 0x000fe20003f26270 */
[----:B------:R-:W-:Y:S01]  /*1180*/  IMAD.MOV.U32 R24, RZ, RZ, RZ ;  /* 0x000000ffff187224 */ /* 0x000fe200078e00ff */
[----:B------:R-:W-:Y:S01]  /*1190*/  SHF.R.U32.HI R7, RZ, 0x5, R0 ;  /* 0x00000005ff077819 */ /* 0x000fe20000011600 */
[----:B------:R-:W-:-:S04]  /*11a0*/  UIADD3 UR26, UP0, UR5, UR26, URZ ;  /* 0x0000001a051a7290 */ /* 0x000fc8000ff1e03f */
[----:B------:R-:W-:Y:S01]  /*11b0*/  ULEA.HI.X.SX32 UR27, UR5, UR27, 0x1, UP0 ;  /* 0x0000001b051b7291 */ /* 0x000fe200080f0e3f */
[----:B------:R-:W-:Y:S11]  /*11c0*/  @P0 BRA `(.L_x_45) ;  /* 0x0000000000280947 */ /* 0x000ff60003800000 */
[----:B-1-34-:R-:W1:Y:S01]  /*11d0*/  S2R R2, SR_LANEID ;  /* 0x0000000000027919 */ /* 0x01ae620000000000 */
[----:B------:R-:W-:Y:S05]  /*11e0*/  WARPSYNC.ALL ;  /* 0x0000000000007948 */ /* 0x000fea0003800000 */
[----:B-1----:R-:W-:-:S05]  /*11f0*/  IMAD.SHL.U32 R4, R2, 0x4, RZ ;  /* 0x0000000402047824 */ /* 0x002fca00078e00ff */
[----:B------:R-:W1:Y:S01]  /*1200*/  LDS R5, [R4+UR20] ;  /* 0x0000001404057984 */ /* 0x000e620008000800 */
[----:B------:R-:W-:-:S05]  /*1210*/  IADD3 R2, P3, R4, UR26, RZ ;  /* 0x0000001a04027c10 */ /* 0x000fca000ff7e0ff */
[----:B------:R-:W-:-:S05]  /*1220*/  IMAD.X R3, RZ, RZ, UR27, P3 ;  /* 0x0000001bff037e24 */ /* 0x000fca00098e06ff */
[----:B-1----:R1:W3:Y:S01]  /*1230*/  ATOMG.E.EXCH.STRONG.GPU PT, RZ, [R2], R5 ;  /* 0x0000000502ff73a8 */ /* 0x0022e200041ee100 */
[----:B------:R-:W-:-:S04]  /*1240*/  DEPBAR {5,4,3,2,1,0} ;  /* 0x0000003f0000791a */ /* 0x000fc80000000000 */
[----:B------:R1:W-:Y:S01]  /*1250*/  UTMACCTL.IV [UR26] ;  /* 0x000000001a0079b9 */ /* 0x0003e20008000000 */
[----:B------:R-:W-:Y:S01]  /*1260*/  NOP ;  /* 0x0000000000007918 */ /* 0x000fe20000000000 */
.L_x_45:
[----:B------:R-:W-:Y:S05]  /*1270*/  @P0 BRA `(.L_x_46) ;  /* 0x00000000000c0947 */ /* 0x000fea0003800000 */
[----:B------:R0:W-:Y:S01]  /*1280*/  UTMACMDFLUSH ;  /* 0x00000000000079b7 */ /* 0x0001e20000000000 */
[----:B------:R-:W-:Y:S05]  /*1290*/  @P0 BRA `(.L_x_46) ;  /* 0x0000000000040947 */ /* 0x000fea0003800000 */
[----:B------:R-:W-:-:S04]  /*12a0*/  DEPBAR.LE SB0, 0x0 ;  /* 0x000080000000791a */ /* 0x000fc80000000000 */
.L_x_46:
[----:B------:R-:W-:Y:S05]  /*12b0*/  WARPSYNC.ALL ;  /* 0x0000000000007948 */ /* 0x000fea0003800000 */
[----:B---3--:R-:W-:Y:S01]  /*12c0*/  BAR.SYNC.DEFER_BLOCKING 0x0 ;  /* 0x0000000000007b1d */ /* 0x008fe20000010000 */
[----:B------:R-:W-:Y:S01]  /*12d0*/  R2UR UR21, R7 ;  /* 0x00000000071572ca */ /* 0x000fe200000e0000 */
[----:B------:R-:W-:Y:S01]  /*12e0*/  USHF.L.U32 UR15, UR32, 0x8, URZ ;  /* 0x00000008200f7899 */ /* 0x000fe2000800063f */
[----:B------:R-:W-:Y:S01]  /*12f0*/  IMAD.MOV.U32 R25, RZ, RZ, RZ ;  /* 0x000000ffff197224 */ /* 0x000fe200078e00ff */
[----:B------:R-:W-:Y:S02]  /*1300*/  CS2R R26, SRZ ;  /* 0x00000000001a7805 */ /* 0x000fe4000001ff00 */
[----:B------:R-:W-:Y:S01]  /*1310*/  CS2R R28, SRZ ;  /* 0x00000000001c7805 */ /* 0x000fe2000001ff00 */
[----:B------:R-:W-:Y:S01]  /*1320*/  VOTEU.ALL UP0, P2 ;  /* 0x00000000003f7886 */ /* 0x000fe20001000000 */
[----:B------:R-:W-:Y:S01]  /*1330*/  UMOV UR6, 0x1 ;  /* 0x0000000100067882 */ /* 0x000fe20000000000 */
[----:B------:R-:W-:Y:S01]  /*1340*/  VOTEU.ALL UP1, P2 ;  /* 0x00000000003f7886 */ /* 0x000fe20001020000 */
[----:B------:R-:W-:Y:S01]  /*1350*/  VOTEU.ALL UP2, P2 ;  /* 0x00000000003f7886 */ /* 0x000fe20001040000 */
[----:B------:R-:W-:Y:S01]  /*1360*/  VOTEU.ALL UP3, P2 ;  /* 0x00000000003f7886 */ /* 0x000fe20001060000 */
[----:B------:R-:W-:-:S04]  /*1370*/  @!UP0 UIADD3 UR8, -UR6, 0x100000, URZ ;  /* 0x0010000006088890 */ /* 0x000fc8000fffe13f */
[----:B------:R-:W-:Y:S02]  /*1380*/  @!UP0 USHF.L.U32 UR9, UR8, 0xb, URZ ;  /* 0x0000000b08098899 */ /* 0x000fe4000800063f */
[----:B------:R-:W-:Y:S01]  /*1390*/  @!UP0 USHF.L.U32 UR8, UR8, 0x1, URZ ;  /* 0x0000000108088899 */ /* 0x000fe2000800063f */
[----:B------:R-:W-:Y:S01]  /*13a0*/  CS2R R30, SRZ ;  /* 0x00000000001e7805 */ /* 0x000fe2000001ff00 */
        /* <DEDUP_REMOVED lines=12> */
[----:B------:R-:W-:Y:S01]  /*1470*/  VOTEU.ALL UP0, P2 ;  /* 0x00000000003f7886 */ /* 0x000fe20001000000 */
[----:B------:R-:W-:Y:S02]  /*1480*/  CS2R R38, SRZ ;  /* 0x0000000000267805 */ /* 0x000fe4000001ff00 */
[----:B------:R-:W-:Y:S02]  /*1490*/  CS2R R40, SRZ ;  /* 0x0000000000287805 */ /* 0x000fe4000001ff00 */
[----:B------:R-:W-:Y:S02]  /*14a0*/  CS2R R42, SRZ ;  /* 0x00000000002a7805 */ /* 0x000fe4000001ff00 */
[----:B------:R-:W-:Y:S01]  /*14b0*/  CS2R R44, SRZ ;  /* 0x00000000002c7805 */ /* 0x000fe2000001ff00 */
[----:B------:R-:W3:Y:S02]  /*14c0*/  FENCE.VIEW.ASYNC.S ;  /* 0x00000000000073c6 */ /* 0x000ee40000000000 */
[----:B---3--:R-:W3:Y:S02]  /*14d0*/  @!UP0 SYNCS.EXCH.64 URZ, [UR20+0x60000], UR8 ;  /* 0x06000008143f85b2 */ /* 0x008ee40008000100 */
[----:B---3--:R-:W-:Y:S01]  /*14e0*/  BAR.SYNC.DEFER_BLOCKING 0x0 ;  /* 0x0000000000007b1d */ /* 0x008fe20000010000 */
[----:B------:R-:W-:-:S02]  /*14f0*/  CS2R R46, SRZ ;  /* 0x00000000002e7805 */ /* 0x000fc4000001ff00 */
[----:B------:R-:W-:Y:S02]  /*1500*/  CS2R R48, SRZ ;  /* 0x0000000000307805 */ /* 0x000fe4000001ff00 */
[----:B------:R-:W-:Y:S02]  /*1510*/  CS2R R50, SRZ ;  /* 0x0000000000327805 */ /* 0x000fe4000001ff00 */
[----:B------:R-:W-:Y:S02]  /*1520*/  CS2R R52, SRZ ;  /* 0x0000000000347805 */ /* 0x000fe4000001ff00 */
[----:B------:R-:W-:Y:S02]  /*1530*/  CS2R R54, SRZ ;  /* 0x0000000000367805 */ /* 0x000fe4000001ff00 */
[----:B------:R-:W-:Y:S02]  /*1540*/  CS2R R56, SRZ ;  /* 0x0000000000387805 */ /* 0x000fe4000001ff00 */
        /* <DEDUP_REMOVED lines=16> */
[----:B------:R-:W-:Y:S01]  /*1650*/  CS2R R90, SRZ ;  /* 0x00000000005a7805 */ /* 0x000fe2000001ff00 */
[----:B------:R3:W4:Y:S02]  /*1660*/  @!UP1 SYNCS.EXCH.64 URZ, [UR20+0x60008], UR10 ;  /* 0x0600080a143f95b2 */ /* 0x0007240008000100 */
[----:B----4-:R-:W-:Y:S01]  /*1670*/  BAR.SYNC.DEFER_BLOCKING 0x0 ;  /* 0x0000000000007b1d */ /* 0x010fe20000010000 */
        /* <DEDUP_REMOVED lines=9> */
[----:B------:R-:W-:Y:S01]  /*1710*/  CS2R R110, SRZ ;  /* 0x00000000006e7805 */ /* 0x000fe2000001ff00 */
[----:B---3--:R-:W-:Y:S01]  /*1720*/  USHF.L.U32 UR11, UR33, 0x7, URZ ;  /* 0x00000007210b7899 */ /* 0x008fe2000800063f */
        /* <DEDUP_REMOVED lines=12> */
[----:B------:R3:W4:Y:S02]  /*17f0*/  @!UP2 SYNCS.EXCH.64 URZ, [UR20+0x60010], UR12 ;  /* 0x0600100c143fa5b2 */ /* 0x0007240008000100 */
[----:B----4-:R-:W-:Y:S01]  /*1800*/  BAR.SYNC.DEFER_BLOCKING 0x0 ;  /* 0x0000000000007b1d */ /* 0x010fe20000010000 */
[----:B------:R-:W-:Y:S02]  /*1810*/  CS2R R136, SRZ ;  /* 0x0000000000887805 */ /* 0x000fe4000001ff00 */
[----:B------:R-:W-:-:S02]  /*1820*/  CS2R R138, SRZ ;  /* 0x00000000008a7805 */ /* 0x000fc4000001ff00 */
[----:B------:R-:W-:Y:S02]  /*1830*/  CS2R R140, SRZ ;  /* 0x00000000008c7805 */ /* 0x000fe4000001ff00 */
[----:B------:R-:W-:Y:S02]  /*1840*/  CS2R R142, SRZ ;  /* 0x00000000008e7805 */ /* 0x000fe4000001ff00 */
[----:B------:R-:W-:Y:S02]  /*1850*/  CS2R R144, SRZ ;  /* 0x0000000000907805 */ /* 0x000fe4000001ff00 */
[----:B------:R-:W-:Y:S02]  /*1860*/  CS2R R146, SRZ ;  /* 0x0000000000927805 */ /* 0x000fe4000001ff00 */
[----:B------:R-:W-:Y:S02]  /*1870*/  CS2R R148, SRZ ;  /* 0x0000000000947805 */ /* 0x000fe4000001ff00 */
[----:B------:R-:W-:Y:S01]  /*1880*/  CS2R R150, SRZ ;  /* 0x0000000000967805 */ /* 0x000fe2000001ff00 */
[----:B------:R3:W4:Y:S01]  /*1890*/  @!UP3 SYNCS.EXCH.64 URZ, [UR20+0x60018], UR6 ;  /* 0x06001806143fb5b2 */ /* 0x0007220008000100 */
[----:B------:R-:W-:Y:S05]  /*18a0*/  @!P1 BRA `(.L_x_47) ;  /* 0x0000000800689947 */ /* 0x000fea0003800000 */
        /* <DEDUP_REMOVED lines=64> */
[----:B------:R-:W-:Y:S01]  /*1cb0*/  UMOV UR5, URZ ;  /* 0x0000003f00057c82 */ /* 0x000fe20008000000 */
[----:B---3--:R-:W-:-:S05]  /*1cc0*/  UMOV UR6, URZ ;  /* 0x0000003f00067c82 */ /* 0x008fca0008000000 */
.L_x_49:
[----:B----4-:R-:W-:Y:S01]  /*1cd0*/  BAR.SYNC.DEFER_BLOCKING 0x0 ;  /* 0x0000000000007b1d */ /* 0x010fe20000010000 */
[----:B------:R-:W-:Y:S01]  /*1ce0*/  ULEA UR30, UR5, UR20, 0x3 ;  /* 0x00000014051e7291 */ /* 0x000fe2000f8e183f */
[----:B-1----:R-:W-:Y:S01]  /*1cf0*/  @!P2 IMAD.MOV.U32 R3, RZ, RZ, 0x18000 ;  /* 0x00018000ff03a424 */ /* 0x002fe200078e00ff */
[----:B------:R-:W-:Y:S01]  /*1d00*/  ELECT P0, URZ, PT ;  /* 0x00000000003f782f */ /* 0x000fe20003800000 */
[----:B------:R-:W-:Y:S01]  /*1d10*/  IMAD.U32 R2, RZ, RZ, UR4 ;  /* 0x00000004ff027e24 */ /* 0x000fe2000f8e00ff */
[----:B------:R-:W-:Y:S02]  /*1d20*/  ULEA UR7, UR5, UR20, 0xf ;  /* 0x0000001405077291 */ /* 0x000fe4000f8e783f */
[----:B------:R-:W-:Y:S01]  /*1d30*/  ISETP.LT.U32.AND P0, PT, R6, 0x40, P0 ;  /* 0x000000400600780c */ /* 0x000fe20000701070 */
[----:B------:R-:W-:Y:S01]  /*1d40*/  ULEA UR19, UR5, UR20, 0x10 ;  /* 0x0000001405137291 */ /* 0x000fe2000f8e803f */
[----:B------:R-:W-:Y:S01]  /*1d50*/  SHF.L.U32 R2, R2, 0x1f, RZ ;  /* 0x0000001f02027819 */ /* 0x000fe200000006ff */
[----:B------:R-:W-:-:S02]  /*1d60*/  ULOP3.LUT UR8, UR21, 0x1, URZ, 0xc0, !UPT ;  /* 0x0000000115087892 */ /* 0x000fc4000f8ec03f */
[----:B------:R-:W-:Y:S02]  /*1d70*/  UIADD3 UR18, UR7, 0x40000, URZ ;  /* 0x0004000007127890 */ /* 0x000fe4000fffe03f */
[----:B------:R-:W-:Y:S02]  /*1d80*/  ULEA UR10, UR8, UR6, 0x6 ;  /* 0x00000006080a7291 */ /* 0x000fe4000f8e303f */
[----:B------:R-:W-:Y:S02]  /*1d90*/  ULEA UR12, UR8, UR19, 0xf ;  /* 0x00000013080c7291 */ /* 0x000fe4000f8e783f */
[----:B------:R-:W-:Y:S02]  /*1da0*/  ULEA UR8, UR8, UR18, 0xe ;  /* 0x0000001208087291 */ /* 0x000fe4000f8e703f */
[----:B------:R-:W-:Y:S01]  /*1db0*/  VOTEU.ANY UP0, P0 ;  /* 0x00000000003f7886 */ /* 0x000fe20000000100 */
[----:B------:R-:W-:Y:S01]  /*1dc0*/  VOTEU.ANY UP2, P0 ;  /* 0x00000000003f7886 */ /* 0x000fe20000040100 */
[----:B------:R-:W-:Y:S01]  /*1dd0*/  ELECT P1, URZ, PT ;  /* 0x00000000003f782f */ /* 0x000fe20003820000 */
[----:B------:R1:W-:Y:S01]  /*1de0*/  @!P2 SYNCS.ARRIVE.TRANS64 RZ, [UR30+0x60000], R3 ;  /* 0x06000003ffffa9a7 */ /* 0x0003e2000800001e */
[----:B------:R-:W-:Y:S01]  /*1df0*/  BAR.SYNC.DEFER_BLOCKING 0x0 ;  /* 0x0000000000007b1d */ /* 0x000fe20000010000 */
[----:B------:R-:W-:Y:S01]  /*1e00*/  @UP0 UIADD3 UR9, UR30, 0x60000, URZ ;  /* 0x000600001e090890 */ /* 0x000fe2000fffe03f */
[----:B------:R-:W-:Y:S01]  /*1e10*/  ISETP.LT.U32.AND P1, PT, R6, 0x40, P1 ;  /* 0x000000400600780c */ /* 0x000fe20000f21070 */
[----:B------:R-:W-:-:S02]  /*1e20*/  USHF.L.U32 UR7, UR21, 0x7, URZ ;  /* 0x0000000715077899 */ /* 0x000fc4000800063f */
[----:B------:R-:W-:Y:S01]  /*1e30*/  USHF.R.U32.HI UR19, URZ, 0x4, UR19 ;  /* 0x000000043f137899 */ /* 0x000fe20008011613 */
[----:B------:R-:W-:Y:S01]  /*1e40*/  @UP0 UMOV UR16, UR22 ;  /* 0x0000001600100c82 */ /* 0x000fe20008000000 */
[----:B------:R-:W-:Y:S01]  /*1e50*/  @UP0 UMOV UR17, UR23 ;  /* 0x0000001700110c82 */ /* 0x000fe20008000000 */
[----:B------:R-:W-:Y:S01]  /*1e60*/  UMOV UR14, UR10 ;  /* 0x0000000a000e7c82 */ /* 0x000fe20008000000 */
[----:B------:R-:W-:-:S04]  /*1e70*/  ULOP3.LUT UR7, UR7, 0x200, URZ, 0xc0, !UPT ;  /* 0x0000020007077892 */ /* 0x000fc8000f8ec03f */
[----:B------:R-:W-:Y:S02]  /*1e80*/  ULEA.HI UR7, UR18, UR7, URZ, 0x1c ;  /* 0x0000000712077291 */ /* 0x000fe4000f8fe03f */
[----:B------:R-:W-:Y:S01]  /*1e90*/  VOTEU.ANY UP1, P1 ;  /* 0x00000000003f7886 */ /* 0x000fe20000820100 */
[----:B------:R-:W-:Y:S01]  /*1ea0*/  VOTEU.ANY UP3, P1 ;  /* 0x00000000003f7886 */ /* 0x000fe20000860100 */
[----:B------:R-:W-:-:S03]  /*1eb0*/  USGXT.U32 UR18, UR19, 0xe ;  /* 0x0000000e1312789a */ /* 0x000fc60008000000 */
[----:B------:R-:W-:Y:S01]  /*1ec0*/  @UP1 UIADD3 UR13, UR30, 0x60000, URZ ;  /* 0x000600001e0d1890 */ /* 0x000fe2000fffe03f */
[----:B------:R-:W-:Y:S01]  /*1ed0*/  @UP1 UMOV UR28, UR24 ;  /* 0x00000018001c1c82 */ /* 0x000fe20008000000 */
[----:B------:R3:W-:Y:S01]  /*1ee0*/  @UP2 UTMALDG.2D [UR8], [UR16] ;  /* 0x00000008100025b4 */ /* 0x0007e20008008000 */
[----:B------:R-:W-:Y:S01]  /*1ef0*/  @UP1 UMOV UR29, UR25 ;  /* 0x00000019001d1c82 */ /* 0x000fe20008000000 */
[----:B------:R-:W-:Y:S01]  /*1f00*/  UMOV UR19, 0x40000040 ;  /* 0x4000004000137882 */ /* 0x000fe20000000000 */
[----:B------:R4:W-:Y:S06]  /*1f10*/  MEMBAR.ALL.CTA ;  /* 0x0000000000007992 */ /* 0x0009ec0000008000 */
[----:B----4-:R-:W4:Y:S01]  /*1f20*/  FENCE.VIEW.ASYNC.S ;  /* 0x00000000000073c6 */ /* 0x010f220000000000 */
[----:B---3--:R-:W-:Y:S01]  /*1f30*/  ULOP3.LUT UR16, UR7, 0x3fff, URZ, 0xc0, !UPT ;  /* 0x00003fff07107892 */ /* 0x008fe2000f8ec03f */
[----:B------:R-:W-:Y:S01]  /*1f40*/  UMOV UR17, 0x40000040 ;  /* 0x4000004000117882 */ /* 0x000fe20000000000 */
[----:B----4-:R-:W-:Y:S06]  /*1f50*/  BAR.SYNC.DEFER_BLOCKING 0x0 ;  /* 0x0000000000007b1d */ /* 0x010fec0000010000 */
[----:B------:R1:W-:Y:S02]  /*1f60*/  @UP3 UTMALDG.2D [UR12], [UR28] ;  /* 0x0000000c1c0035b4 */ /* 0x0003e40008008000 */
[----:B------:R-:W-:Y:S06]  /*1f70*/  BAR.SYNC.DEFER_BLOCKING 0x0 ;  /* 0x0000000000007b1d */ /* 0x000fec0000010000 */
[----:B------:R-:W3:Y:S02]  /*1f80*/  SYNCS.PHASECHK.TRANS64.TRYWAIT P0, [UR30+0x60000], R2 ;  /* 0x06000002ff0075a7 */ /* 0x000ee4000800015e */
[----:B-1-3--:R-:W-:Y:S05]  /*1f90*/  @!P0 BRA `(.L_x_48) ;  /* 0x0000000800908947 */ /* 0x00afea0003800000 */
.L_x_50:
[----:B------:R-:W-:Y:S02]  /*1fa0*/  WARPGROUP.DEPBAR.LE gsb0, 0x0 ;  /* 0x00008000000079c5 */ /* 0x000fe40000010000 */
[----:B------:R-:W-:Y:S01]  /*1fb0*/  WARPGROUP.ARRIVE ;  /* 0x00000000000079c5 */ /* 0x000fe20000000000 */
[----:B------:R-:W-:Y:S01]  /*1fc0*/  UMOV UR7, URZ ;  /* 0x0000003f00077c82 */ /* 0x000fe20008000000 */
[----:B------:R-:W-:Y:S01]  /*1fd0*/  UMOV UR8, URZ ;  /* 0x0000003f00087c82 */ /* 0x000fe20008000000 */
[----:B------:R-:W1:Y:S01]  /*1fe0*/  LDC R2, c[0x0][0x230] ;  /* 0x00008c00ff027b82 */ /* 0x000e620000000800 */
[----:B------:R-:W-:Y:S02]  /*1ff0*/  UIADD3 UR6, UR6, 0x80, URZ ;  /* 0x0000008006067890 */ /* 0x000fe4000fffe03f */
[----:B------:R-:W-:Y:S01]  /*2000*/  HGMMA.64x256x16.F32 R24, gdesc[UR16], R24 ;  /* 0x03e00000101879f0 */ /* 0x000fe20008700818 */
[----:B------:R-:W-:Y:S02]  /*2010*/  UIADD3 UR18, UP1, UR18, 0x2, URZ ;  /* 0x0000000212127890 */ /* 0x000fe4000ff3e03f */
[----:B------:R-:W-:-:S02]  /*2020*/  UIADD3 UR16, UP0, UR16, 0x2, URZ ;  /* 0x0000000210107890 */ /* 0x000fc4000ff1e03f */
[----:B------:R-:W-:Y:S02]  /*2030*/  UIADD3.X UR19, UR8, 0x40000040, URZ, UP1, !UPT ;  /* 0x4000004008137890 */ /* 0x000fe40008ffe43f */
[----:B------:R-:W-:Y:S02]  /*2040*/  UIADD3.X UR17, UR7, 0x40000040, URZ, UP0, !UPT ;  /* 0x4000004007117890 */ /* 0x000fe400087fe43f */
[----:B------:R-:W-:Y:S02]  /*2050*/  UIADD3.64 UR30, UR18, 0x2, URZ ;  /* 0x00000002121e7897 */ /* 0x000fe4000fffe03f */
[----:B------:R-:W-:Y:S02]  /*2060*/  UIADD3.64 UR28, UR16, 0x2, URZ ;  /* 0x00000002101c7897 */ /* 0x000fe4000fffe03f */
[----:B------:R-:W-:-:S04]  /*2070*/  UIADD3 UR5, UR5, 0x1, URZ ;  /* 0x0000000105057890 */ /* 0x000fc8000fffe03f */
[----:B------:R-:W-:Y:S01]  /*2080*/  UISETP.NE.U32.AND UP0, UPT, UR5, 0x4, UPT ;  /* 0x000000040500788c */ /* 0x000fe2000bf05070 */
[----:B-1----:R-:W-:-:S03]  /*2090*/  ISETP.LE.AND P0, PT, R2, UR6, PT ;  /* 0x0000000602007c0c */ /* 0x002fc6000bf03270 */
[----:B------:R-:W-:Y:S02]  /*20a0*/  USEL UR7, URZ, 0x1, UP0 ;  /* 0x000000013f077887 */ /* 0x000fe40008000000 */
[----:B------:R-:W-:Y:S02]  /*20b0*/  USEL UR5, UR5, URZ, UP0 ;  /* 0x0000003f05057287 */ /* 0x000fe40008000000 */
[----:B------:R-:W-:-:S03]  /*20c0*/  ULOP3.LUT UR4, UR4, UR7, URZ, 0x3c, !UPT ;  /* 0x0000000704047292 */ /* 0x000fc6000f8e3c3f */
[----:B------:R-:W-:-:S15]  /*20d0*/  HGMMA.64x256x16.F32 R24, gdesc[UR16], R24 ;  /* 0x03e00000101879f0 */ /* 0x000fde0008700818 */
[----:B------:R-:W-:-:S13]  /*20e0*/  NOP ;  /* 0x0000000000007918 */ /* 0x000fda0000000000 */
[----:B------:R-:W-:Y:S01]  /*20f0*/  HGMMA.64x256x16.F32 R24, gdesc[UR28], R24 ;  /* 0x03e000001c1879f0 */ /* 0x000fe20008700818 */
[----:B------:R-:W-:Y:S02]  /*2100*/  UIADD3.64 UR30, UR18, 0x4, URZ ;  /* 0x00000004121e7897 */ /* 0x000fe4000fffe03f */
[----:B------:R-:W-:-:S15]  /*2110*/  UIADD3.64 UR28, UR16, 0x4, URZ ;  /* 0x00000004101c7897 */ /* 0x000fde000fffe03f */
[----:B------:R-:W-:-:S10]  /*2120*/  NOP ;  /* 0x0000000000007918 */ /* 0x000fd40000000000 */
        /* <DEDUP_REMOVED lines=10> */
[----:B------:R-:W-:Y:S02]  /*21d0*/  UIADD3.64 UR28, UR16, 0x402, URZ ;  /* 0x00000402101c7897 */ /* 0x000fe4000fffe03f */
[----:B------:R-:W-:Y:S02]  /*21e0*/  UIADD3.64 UR18, UR18, 0x804, URZ ;  /* 0x0000080412127897 */ /* 0x000fe4000fffe03f */
[----:B------:R-:W-:-:S15]  /*21f0*/  UIADD3.64 UR16, UR16, 0x404, URZ ;  /* 0x0000040410107897 */ /* 0x000fde000fffe03f */
[----:B------:R-:W-:-:S06]  /*2200*/  NOP ;  /* 0x0000000000007918 */ /* 0x000fcc0000000000 */
[----:B------:R-:W-:-:S15]  /*2210*/  HGMMA.64x256x16.F32 R24, gdesc[UR28], R24 ;  /* 0x03e000001c1879f0 */ /* 0x000fde0008700818 */
[----:B------:R-:W-:-:S13]  /*2220*/  NOP ;  /* 0x0000000000007918 */ /* 0x000fda0000000000 */
[----:B------:R-:W-:Y:S01]  /*2230*/  HGMMA.64x256x16.F32 R24, gdesc[UR16], R24, gsb0 ;  /* 0x03e00000101879f0 */ /* 0x000fe20008000818 */
[----:B------:R-:W-:Y:S05]  /*2240*/  @!P0 BRA `(.L_x_49) ;  /* 0xfffffff800a08947 */ /* 0x000fea000383ffff */
.L_x_47:
[----:B------:R-:W-:Y:S02]  /*2250*/  WARPGROUP.DEPBAR.LE gsb0, 0x0 ;  /* 0x00008000000079c5 */ /* 0x000fe40000010000 */
[----:B----4-:R-:W-:Y:S01]  /*2260*/  BAR.SYNC.DEFER_BLOCKING 0x0 ;  /* 0x0000000000007b1d */ /* 0x010fe20000010000 */
[C---:B-1----:R-:W-:Y:S01]  /*2270*/  IMAD.SHL.U32 R2, R0.reuse, 0x80, RZ ;  /* 0x0000008000027824 */ /* 0x042fe200078e00ff */
[----:B------:R-:W-:Y:S01]  /*2280*/  F2FP.F16.F32.PACK_AB R24, R25, R24 ;  /* 0x000000181918723e */ /* 0x000fe200000000ff */
[----:B------:R-:W-:Y:S01]  /*2290*/  IMAD.SHL.U32 R3, R0, 0x10, RZ ;  /* 0x0000001000037824 */ /* 0x000fe200078e00ff */
[----:B------:R-:W-:Y:S02]  /*22a0*/  F2FP.F16.F32.PACK_AB R25, R27, R26 ;  /* 0x0000001a1b19723e */ /* 0x000fe400000000ff */
[----:B------:R-:W-:Y:S02]  /*22b0*/  ELECT P0, URZ, PT ;  /* 0x00000000003f782f */ /* 0x000fe40003800000 */
[----:B------:R-:W-:Y:S01]  /*22c0*/  LOP3.LUT R2, R2, 0x780, RZ, 0xc0, !PT ;  /* 0x0000078002027812 */ /* 0x000fe200078ec0ff */
[----:B------:R-:W-:Y:S01]  /*22d0*/  ULOP3.LUT UR21, UR21, 0x3, URZ, 0xc0, !UPT ;  /* 0x0000000315157892 */ /* 0x000fe2000f8ec03f */
[----:B------:R-:W-:Y:S01]  /*22e0*/  F2FP.F16.F32.PACK_AB R56, R57, R56 ;  /* 0x000000383938723e */ /* 0x000fe200000000ff */
[----:B------:R-:W-:Y:S01]  /*22f0*/  UMOV UR10, UR11 ;  /* 0x0000000b000a7c82 */ /* 0x000fe20008000000 */
[----:B------:R-:W-:Y:S01]  /*2300*/  LOP3.LUT R3, R2, 0x70, R3, 0xf8, !PT ;  /* 0x0000007002037812 */ /* 0x000fe200078ef803 */
[----:B------:R-:W-:Y:S01]  /*2310*/  ULEA UR9, UR21, UR15, 0x6 ;  /* 0x0000000f15097291 */ /* 0x000fe2000f8e303f */
[----:B------:R-:W-:Y:S01]  /*2320*/  F2FP.F16.F32.PACK_AB R26, R29, R28 ;  /* 0x0000001c1d1a723e */ /* 0x000fe200000000ff */
[----:B------:R-:W-:Y:S01]  /*2330*/  ULEA UR8, UR21, UR20, 0xe ;  /* 0x0000001415087291 */ /* 0x000fe2000f8e703f */
[----:B------:R-:W-:Y:S01]  /*2340*/  LOP3.LUT R3, R3, 0x10, R0, 0x78, !PT ;  /* 0x0000001003037812 */ /* 0x000fe200078e7800 */
[----:B------:R-:W-:Y:S01]  /*2350*/  IMAD.SHL.U32 R0, R0, 0x40, RZ ;  /* 0x0000004000007824 */ /* 0x000fe200078e00ff */
[----:B------:R-:W-:-:S02]  /*2360*/  F2FP.F16.F32.PACK_AB R27, R31, R30 ;  /* 0x0000001e1f1b723e */ /* 0x000fc400000000ff */
[----:B------:R-:W-:Y:S02]  /*2370*/  F2FP.F16.F32.PACK_AB R57, R59, R58 ;  /* 0x0000003a3b39723e */ /* 0x000fe400000000ff */
[----:B------:R-:W-:Y:S02]  /*2380*/  LOP3.LUT R0, R3, 0x3800, R0, 0xf8, !PT ;  /* 0x0000380003007812 */ /* 0x000fe400078ef800 */
[----:B------:R-:W-:Y:S01]  /*2390*/  F2FP.F16.F32.PACK_AB R88, R89, R88 ;  /* 0x000000585958723e */ /* 0x000fe200000000ff */
[----:B------:R-:W1:Y:S02]  /*23a0*/  @!P2 SYNCS.CCTL.IV [UR20+0x60000] ;  /* 0x06000000ff00a9b1 */ /* 0x000e640008000014 */
[----:B-1----:R-:W-:Y:S01]  /*23b0*/  BAR.SYNC.DEFER_BLOCKING 0x0 ;  /* 0x0000000000007b1d */ /* 0x002fe20000010000 */
[C---:B------:R-:W-:Y:S01]  /*23c0*/  LOP3.LUT R3, R0.reuse, 0x20, RZ, 0x3c, !PT ;  /* 0x0000002000037812 */ /* 0x040fe200078e3cff */
[----:B------:R-:W-:Y:S01]  /*23d0*/  VIADD R2, R0, UR20 ;  /* 0x0000001400027c36 */ /* 0x000fe20008000000 */
[----:B------:R-:W-:-:S02]  /*23e0*/  F2FP.F16.F32.PACK_AB R58, R61, R60 ;  /* 0x0000003c3d3a723e */ /* 0x000fc400000000ff */
[----:B------:R-:W-:Y:S01]  /*23f0*/  F2FP.F16.F32.PACK_AB R59, R63, R62 ;  /* 0x0000003e3f3b723e */ /* 0x000fe200000000ff */
[----:B------:R-:W-:Y:S01]  /*2400*/  VIADD R3, R3, UR20 ;  /* 0x0000001403037c36 */ /* 0x000fe20008000000 */
[----:B------:R-:W-:Y:S02]  /*2410*/  F2FP.F16.F32.PACK_AB R89, R91, R90 ;  /* 0x0000005a5b59723e */ /* 0x000fe400000000ff */
[----:B------:R-:W-:Y:S02]  /*2420*/  F2FP.F16.F32.PACK_AB R120, R121, R120 ;  /* 0x000000787978723e */ /* 0x000fe400000000ff */
[----:B------:R-:W-:Y:S02]  /*2430*/  F2FP.F16.F32.PACK_AB R32, R33, R32 ;  /* 0x000000202120723e */ /* 0x000fe400000000ff */
[----:B------:R-:W-:Y:S02]  /*2440*/  F2FP.F16.F32.PACK_AB R90, R93, R92 ;  /* 0x0000005c5d5a723e */ /* 0x000fe400000000ff */
[----:B------:R-:W-:-:S02]  /*2450*/  F2FP.F16.F32.PACK_AB R91, R95, R94 ;  /* 0x0000005e5f5b723e */ /* 0x000fc400000000ff */
[----:B------:R-:W-:Y:S02]  /*2460*/  F2FP.F16.F32.PACK_AB R121, R123, R122 ;  /* 0x0000007a7b79723e */ /* 0x000fe400000000ff */
[----:B------:R-:W-:Y:S02]  /*2470*/  F2FP.F16.F32.PACK_AB R33, R35, R34 ;  /* 0x000000222321723e */ /* 0x000fe400000000ff */
[----:B------:R-:W-:Y:S02]  /*2480*/  F2FP.F16.F32.PACK_AB R64, R65, R64 ;  /* 0x000000404140723e */ /* 0x000fe400000000ff */
[----:B------:R-:W-:Y:S01]  /*2490*/  F2FP.F16.F32.PACK_AB R122, R125, R124 ;  /* 0x0000007c7d7a723e */ /* 0x000fe200000000ff */
[----:B------:R-:W1:Y:S02]  /*24a0*/  @!P2 SYNCS.CCTL.IV [UR20+0x60008] ;  /* 0x06000800ff00a9b1 */ /* 0x000e640008000014 */
[----:B-1----:R-:W-:Y:S01]  /*24b0*/  BAR.SYNC.DEFER_BLOCKING 0x0 ;  /* 0x0000000000007b1d */ /* 0x002fe20000010000 */
[----:B------:R-:W-:-:S02]  /*24c0*/  F2FP.F16.F32.PACK_AB R123, R127, R126 ;  /* 0x0000007e7f7b723e */ /* 0x000fc400000000ff */
[----:B------:R-:W-:Y:S02]  /*24d0*/  LOP3.LUT R4, R0, 0x40, RZ, 0x3c, !PT ;  /* 0x0000004000047812 */ /* 0x000fe400078e3cff */
[----:B------:R-:W-:Y:S02]  /*24e0*/  F2FP.F16.F32.PACK_AB R34, R37, R36 ;  /* 0x000000242522723e */ /* 0x000fe400000000ff */
[----:B------:R-:W-:Y:S01]  /*24f0*/  F2FP.F16.F32.PACK_AB R35, R39, R38 ;  /* 0x000000262723723e */ /* 0x000fe200000000ff */
[----:B------:R-:W-:Y:S01]  /*2500*/  VIADD R4, R4, UR20 ;  /* 0x0000001404047c36 */ /* 0x000fe20008000000 */
[----:B------:R-:W-:Y:S02]  /*2510*/  F2FP.F16.F32.PACK_AB R65, R67, R66 ;  /* 0x000000424341723e */ /* 0x000fe400000000ff */
[----:B------:R-:W-:Y:S02]  /*2520*/  F2FP.F16.F32.PACK_AB R96, R97, R96 ;  /* 0x000000606160723e */ /* 0x000fe400000000ff */
[----:B------:R-:W-:-:S02]  /*2530*/  F2FP.F16.F32.PACK_AB R66, R69, R68 ;  /* 0x000000444542723e */ /* 0x000fc400000000ff */
[----:B------:R-:W-:Y:S02]  /*2540*/  F2FP.F16.F32.PACK_AB R67, R71, R70 ;  /* 0x000000464743723e */ /* 0x000fe400000000ff */
[----:B------:R-:W-:Y:S02]  /*2550*/  F2FP.F16.F32.PACK_AB R97, R99, R98 ;  /* 0x000000626361723e */ /* 0x000fe400000000ff */
[----:B------:R-:W-:Y:S02]  /*2560*/  F2FP.F16.F32.PACK_AB R128, R129, R128 ;  /* 0x000000808180723e */ /* 0x000fe400000000ff */
[----:B------:R-:W-:Y:S02]  /*2570*/  F2FP.F16.F32.PACK_AB R40, R41, R40 ;  /* 0x000000282928723e */ /* 0x000fe400000000ff */
[----:B------:R-:W-:Y:S01]  /*2580*/  F2FP.F16.F32.PACK_AB R98, R101, R100 ;  /* 0x000000646562723e */ /* 0x000fe200000000ff */
[----:B------:R-:W1:Y:S02]  /*2590*/  @!P2 SYNCS.CCTL.IV [UR20+0x60010] ;  /* 0x06001000ff00a9b1 */ /* 0x000e640008000014 */
[----:B-1----:R-:W-:Y:S01]  /*25a0*/  BAR.SYNC.DEFER_BLOCKING 0x0 ;  /* 0x0000000000007b1d */ /* 0x002fe20000010000 */
[----:B------:R-:W-:-:S02]  /*25b0*/  F2FP.F16.F32.PACK_AB R99, R103, R102 ;  /* 0x000000666763723e */ /* 0x000fc400000000ff */
[----:B------:R-:W-:Y:S02]  /*25c0*/  F2FP.F16.F32.PACK_AB R129, R131, R130 ;  /* 0x000000828381723e */ /* 0x000fe400000000ff */
[----:B------:R-:W-:Y:S02]  /*25d0*/  F2FP.F16.F32.PACK_AB R41, R43, R42 ;  /* 0x0000002a2b29723e */ /* 0x000fe400000000ff */
[----:B------:R-:W-:Y:S02]  /*25e0*/  F2FP.F16.F32.PACK_AB R72, R73, R72 ;  /* 0x000000484948723e */ /* 0x000fe400000000ff */
[----:B------:R-:W-:Y:S02]  /*25f0*/  F2FP.F16.F32.PACK_AB R130, R133, R132 ;  /* 0x000000848582723e */ /* 0x000fe400000000ff */
[----:B------:R-:W-:Y:S02]  /*2600*/  F2FP.F16.F32.PACK_AB R131, R135, R134 ;  /* 0x000000868783723e */ /* 0x000fe400000000ff */
[----:B------:R-:W-:-:S02]  /*2610*/  LOP3.LUT R0, R0, 0x60, RZ, 0x3c, !PT ;  /* 0x0000006000007812 */ /* 0x000fc400078e3cff */
[----:B------:R-:W-:Y:S02]  /*2620*/  F2FP.F16.F32.PACK_AB R42, R45, R44 ;  /* 0x0000002c2d2a723e */ /* 0x000fe400000000ff */
[----:B------:R-:W-:Y:S01]  /*2630*/  F2FP.F16.F32.PACK_AB R43, R47, R46 ;  /* 0x0000002e2f2b723e */ /* 0x000fe200000000ff */
[----:B------:R-:W-:Y:S01]  /*2640*/  VIADD R0, R0, UR20 ;  /* 0x0000001400007c36 */ /* 0x000fe20008000000 */
[----:B------:R-:W-:Y:S02]  /*2650*/  F2FP.F16.F32.PACK_AB R73, R75, R74 ;  /* 0x0000004a4b49723e */ /* 0x000fe400000000ff */
[----:B------:R-:W-:Y:S02]  /*2660*/  F2FP.F16.F32.PACK_AB R104, R105, R104 ;  /* 0x000000686968723e */ /* 0x000fe400000000ff */
[----:B------:R-:W-:Y:S01]  /*2670*/  F2FP.F16.F32.PACK_AB R74, R77, R76 ;  /* 0x0000004c4d4a723e */ /* 0x000fe200000000ff */
[----:B------:R-:W1:Y:S02]  /*2680*/  @!P2 SYNCS.CCTL.IV [UR20+0x60018] ;  /* 0x06001800ff00a9b1 */ /* 0x000e640008000014 */
[----:B-1----:R-:W-:Y:S01]  /*2690*/  STSM.16.M88.4 [R2], R24 ;  /* 0x0000001802007844 */ /* 0x002fe20000000200 */
[----:B------:R-:W-:-:S02]  /*26a0*/  F2FP.F16.F32.PACK_AB R75, R79, R78 ;  /* 0x0000004e4f4b723e */ /* 0x000fc400000000ff */
[----:B------:R-:W-:Y:S01]  /*26b0*/  F2FP.F16.F32.PACK_AB R105, R107, R106 ;  /* 0x0000006a6b69723e */ /* 0x000fe200000000ff */
[----:B------:R-:W-:Y:S01]  /*26c0*/  STSM.16.M88.4 [R2+0x4000], R56 ;  /* 0x0040003802007844 */ /* 0x000fe20000000200 */
[----:B------:R-:W-:Y:S02]  /*26d0*/  F2FP.F16.F32.PACK_AB R136, R137, R136 ;  /* 0x000000888988723e */ /* 0x000fe400000000ff */
[----:B------:R-:W-:Y:S01]  /*26e0*/  F2FP.F16.F32.PACK_AB R48, R49, R48 ;  /* 0x000000303130723e */ /* 0x000fe200000000ff */
[----:B------:R-:W-:Y:S01]  /*26f0*/  STSM.16.M88.4 [R2+0x8000], R88 ;  /* 0x0080005802007844 */ /* 0x000fe20000000200 */
[----:B------:R-:W-:Y:S02]  /*2700*/  F2FP.F16.F32.PACK_AB R106, R109, R108 ;  /* 0x0000006c6d6a723e */ /* 0x000fe400000000ff */
[----:B------:R-:W-:Y:S01]  /*2710*/  F2FP.F16.F32.PACK_AB R107, R111, R110 ;  /* 0x0000006e6f6b723e */ /* 0x000fe200000000ff */
[----:B------:R-:W-:Y:S01]  /*2720*/  STSM.16.M88.4 [R2+0xc000], R120 ;  /* 0x00c0007802007844 */ /* 0x000fe20000000200 */
[----:B------:R-:W-:-:S02]  /*2730*/  F2FP.F16.F32.PACK_AB R137, R139, R138 ;  /* 0x0000008a8b89723e */ /* 0x000fc400000000ff */
[----:B------:R-:W-:Y:S01]  /*2740*/  F2FP.F16.F32.PACK_AB R49, R51, R50 ;  /* 0x000000323331723e */ /* 0x000fe200000000ff */
[----:B------:R-:W-:Y:S01]  /*2750*/  STSM.16.M88.4 [R3], R32 ;  /* 0x0000002003007844 */ /* 0x000fe20000000200 */
        /* <DEDUP_REMOVED lines=8> */
[----:B------:R-:W-:Y:S01]  /*27e0*/  STSM.16.M88.4 [R3+0xc000], R128 ;  /* 0x00c0008003007844 */ /* 0x000fe20000000200 */
[----:B------:R-:W-:Y:S02]  /*27f0*/  F2FP.F16.F32.PACK_AB R112, R113, R112 ;  /* 0x000000707170723e */ /* 0x000fe400000000ff */
[----:B------:R-:W-:Y:S01]  /*2800*/  F2FP.F16.F32.PACK_AB R82, R85, R84 ;  /* 0x000000545552723e */ /* 0x000fe200000000ff */
[----:B------:R-:W-:Y:S01]  /*2810*/  STSM.16.M88.4 [R4], R40 ;  /* 0x0000002804007844 */ /* 0x000fe20000000200 */
        /* <DEDUP_REMOVED lines=11> */
[----:B------:R-:W-:Y:S01]  /*28d0*/  STSM.16.M88.4 [R0], R48 ;  /* 0x0000003000007844 */ /* 0x000fe20000000200 */
[----:B------:R-:W-:-:S03]  /*28e0*/  ISETP.LT.U32.AND P0, PT, R6, 0x80, P0 ;  /* 0x000000800600780c */ /* 0x000fc60000701070 */
[----:B------:R-:W-:Y:S04]  /*28f0*/  STSM.16.M88.4 [R0+0x4000], R80 ;  /* 0x0040005000007844 */ /* 0x000fe80000000200 */
[----:B------:R-:W-:Y:S04]  /*2900*/  STSM.16.M88.4 [R0+0x8000], R112 ;  /* 0x0080007000007844 */ /* 0x000fe80000000200 */
[----:B------:R-:W-:Y:S02]  /*2910*/  STSM.16.M88.4 [R0+0xc000], R144 ;  /* 0x00c0009000007844 */ /* 0x000fe40000000200 */
[----:B------:R-:W-:Y:S01]  /*2920*/  VOTEU.ANY UP0, P0 ;  /* 0x00000000003f7886 */ /* 0x000fe20000000100 */
[----:B------:R-:W-:Y:S01]  /*2930*/  VOTEU.ANY UP1, P0 ;  /* 0x00000000003f7886 */ /* 0x000fe20000020100 */
[----:B------:R1:W-:Y:S06]  /*2940*/  MEMBAR.ALL.CTA ;  /* 0x0000000000007992 */ /* 0x0003ec0000008000 */
[----:B-1----:R-:W1:Y:S01]  /*2950*/  FENCE.VIEW.ASYNC.S ;  /* 0x00000000000073c6 */ /* 0x002e620000000000 */
[----:B---3--:R-:W-:Y:S01]  /*2960*/  @UP0 UMOV UR6, UR26 ;  /* 0x0000001a00060c82 */ /* 0x008fe20008000000 */
[----:B------:R-:W-:Y:S01]  /*2970*/  @UP0 UMOV UR7, UR27 ;  /* 0x0000001b00070c82 */ /* 0x000fe20008000000 */
[----:B-1----:R-:W-:Y:S06]  /*2980*/  BAR.SYNC.DEFER_BLOCKING 0x0 ;  /* 0x0000000000007b1d */ /* 0x002fec0000010000 */
[----:B------:R1:W-:Y:S01]  /*2990*/  @UP1 UTMASTG.2D [UR8], [UR6] ;  /* 0x00000008060013b5 */ /* 0x0003e20008008000 */
[----:B------:R0:W-:Y:S01]  /*29a0*/  UTMACMDFLUSH ;  /* 0x00000000000079b7 */ /* 0x0001e20000000000 */
[----:B------:R-:W-:-:S04]  /*29b0*/  DEPBAR.LE SB0, 0x0 ;  /* 0x000080000000791a */ /* 0x000fc80000000000 */
[----:B------:R-:W-:Y:S06]  /*29c0*/  BAR.SYNC.DEFER_BLOCKING 0x0 ;  /* 0x0000000000007b1d */ /* 0x000fec0000010000 */
[----:B-1----:R-:W-:Y:S05]  /*29d0*/  EXIT ;  /* 0x000000000000794d */ /* 0x002fea0003800000 */
.L_x_48:
[----:B------:R-:W1:Y:S02]  /*29e0*/  SYNCS.PHASECHK.TRANS64.TRYWAIT P0, [UR30+0x60000], R2 ;  /* 0x06000002ff0075a7 */ /* 0x000e64000800015e */
[----:B-1----:R-:W-:Y:S05]  /*29f0*/  @!P0 BRA `(.L_x_48) ;  /* 0xfffffffc00f88947 */ /* 0x002fea000383ffff */
[----:B------:R-:W-:Y:S05]  /*2a00*/  BRA `(.L_x_50) ;  /* 0xfffffff400647947 */ /* 0x000fea000383ffff */
.L_x_51:
[----:B------:R-:W-:-:S00]  /*2a10*/  BRA `(.L_x_51) ;  /* 0xfffffffc00fc7947 */ /* 0x000fc0000383ffff */
[----:B------:R-:W-:-:S00]  /*2a20*/  NOP ;  /* 0x0000000000007918 */ /* 0x000fc00000000000 */
        /* <DEDUP_REMOVED lines=13> */
.L_x_52:


//--------------------- .nv.shared.gluon_wgmma    --------------------------
	.section	.nv.shared.gluon_wgmma,"aw",@nobits
	.sectionflags	@""
	.align	16
	.zero		1024


//--------------------- .nv.shared.reserved.0     --------------------------
	.section	.nv.shared.reserved.0,"aw",@nobits
	.weak		__nv_reservedSMEM_offset_0_alias
	.size		__nv_reservedSMEM_offset_0_alias, 0, 0
	.other		__nv_reservedSMEM_offset_0_alias,@"STO_CUDA_RESERVED_SHARED STV_DEFAULT"
__nv_reservedSMEM_offset_0_alias:
	.zero		0


//--------------------- .nv.constant0.gluon_wgmma --------------------------
	.section	.nv.constant0.gluon_wgmma,"a",@progbits
	.sectionflags	@""
	.align	4
.nv.constant0.gluon_wgmma:
	.zero		608


//--------------------- SYMBOLS --------------------------

	.type		.nv.reservedSmem.offset0,@object
	.size		.nv.reservedSmem.offset0,0x4
